	.headerflags	@"EF_CUDA_TEXMODE_UNIFIED EF_CUDA_64BIT_ADDRESS EF_CUDA_ACCELERATORS EF_CUDA_SM90 EF_CUDA_VIRTUAL_SM(EF_CUDA_SM90)"
	.elftype	@"ET_EXEC"


//--------------------- .nv.info                  --------------------------
	.section	.nv.info,"",@"SHT_CUDA_INFO"
	.align	4


	//----- nvinfo : EIATTR_REGCOUNT
	.align		4
        /*0000*/ 	.byte	0x04, 0x2f
        /*0002*/ 	.short	(.L_3 - .L_2)
	.align		4
.L_2:
        /*0004*/ 	.word	index@(triton_poi_fused__native_batch_norm_legit_no_training_add_cat_relu_threshold_backward_27)
        /*0008*/ 	.word	0x000000ff


	//----- nvinfo : EIATTR_MIN_STACK_SIZE
	.align		4
.L_3:
        /*000c*/ 	.byte	0x04, 0x12
        /*000e*/ 	.short	(.L_5 - .L_4)
	.align		4
.L_4:
        /*0010*/ 	.word	index@(triton_poi_fused__native_batch_norm_legit_no_training_add_cat_relu_threshold_backward_27)
        /*0014*/ 	.word	0x00000000


	//----- nvinfo : EIATTR_FRAME_SIZE
	.align		4
.L_5:
        /*0018*/ 	.byte	0x04, 0x11
        /*001a*/ 	.short	(.L_7 - .L_6)
	.align		4
.L_6:
        /*001c*/ 	.word	index@(triton_poi_fused__native_batch_norm_legit_no_training_add_cat_relu_threshold_backward_27)
        /*0020*/ 	.word	0x00000000


	//----- nvinfo : EIATTR_MIN_STACK_SIZE
	.align		4
.L_7:
        /*0024*/ 	.byte	0x04, 0x12
        /*0026*/ 	.short	(.L_9 - .L_8)
	.align		4
.L_8:
        /*0028*/ 	.word	index@(triton_poi_fused__native_batch_norm_legit_no_training_add_cat_relu_threshold_backward_27)
        /*002c*/ 	.word	0x00000000
.L_9:


//--------------------- .nv.info.triton_poi_fused__native_batch_norm_legit_no_training_add_cat_relu_threshold_backward_27 --------------------------
	.section	.nv.info.triton_poi_fused__native_batch_norm_legit_no_training_add_cat_relu_threshold_backward_27,"",@"SHT_CUDA_INFO"
	.sectionflags	@""
	.align	4


	//----- nvinfo : EIATTR_CUDA_API_VERSION
	.align		4
        /*0000*/ 	.byte	0x04, 0x37
        /*0002*/ 	.short	(.L_11 - .L_10)
.L_10:
        /*0004*/ 	.word	0x0000007c


	//----- nvinfo : EIATTR_KPARAM_INFO
	.align		4
.L_11:
        /*0008*/ 	.byte	0x04, 0x17
        /*000a*/ 	.short	(.L_13 - .L_12)
.L_12:
        /*000c*/ 	.word	0x00000000
        /*0010*/ 	.short	0x001c
        /*0012*/ 	.short	0x00dc
        /*0014*/ 	.byte	0x00, 0xf0, 0x11, 0x00


	//----- nvinfo : EIATTR_KPARAM_INFO
	.align		4
.L_13:
        /*0018*/ 	.byte	0x04, 0x17
        /*001a*/ 	.short	(.L_15 - .L_14)
.L_14:
        /*001c*/ 	.word	0x00000000
        /*0020*/ 	.short	0x001b
        /*0022*/ 	.short	0x00d8
        /*0024*/ 	.byte	0x00, 0xf0, 0x11, 0x00


	//----- nvinfo : EIATTR_KPARAM_INFO
	.align		4
.L_15:
        /*0028*/ 	.byte	0x04, 0x17
        /*002a*/ 	.short	(.L_17 - .L_16)
.L_16:
        /*002c*/ 	.word	0x00000000
        /*0030*/ 	.short	0x001a
        /*0032*/ 	.short	0x00d0
        /*0034*/ 	.byte	0x00, 0xf4, 0x21, 0x00


	//----- nvinfo : EIATTR_KPARAM_INFO
	.align		4
.L_17:
        /*0038*/ 	.byte	0x04, 0x17
        /*003a*/ 	.short	(.L_19 - .L_18)
.L_18:
        /*003c*/ 	.word	0x00000000
        /*0040*/ 	.short	0x0019
        /*0042*/ 	.short	0x00c8
        /*0044*/ 	.byte	0x00, 0xf4, 0x21, 0x00


	//----- nvinfo : EIATTR_KPARAM_INFO
	.align		4
.L_19:
        /*0048*/ 	.byte	0x04, 0x17
        /*004a*/ 	.short	(.L_21 - .L_20)
.L_20:
        /*004c*/ 	.word	0x00000000
        /*0050*/ 	.short	0x0018
        /*0052*/ 	.short	0x00c0
        /*0054*/ 	.byte	0x00, 0xf4, 0x21, 0x00


	//----- nvinfo : EIATTR_KPARAM_INFO
	.align		4
.L_21:
        /*0058*/ 	.byte	0x04, 0x17
        /*005a*/ 	.short	(.L_23 - .L_22)
.L_22:
        /*005c*/ 	.word	0x00000000
        /*0060*/ 	.short	0x0017
        /*0062*/ 	.short	0x00b8
        /*0064*/ 	.byte	0x00, 0xf4, 0x21, 0x00


	//----- nvinfo : EIATTR_KPARAM_INFO
	.align		4
.L_23:
        /*0068*/ 	.byte	0x04, 0x17
        /*006a*/ 	.short	(.L_25 - .L_24)
.L_24:
        /*006c*/ 	.word	0x00000000
        /*0070*/ 	.short	0x0016
        /*0072*/ 	.short	0x00b0
        /*0074*/ 	.byte	0x00, 0xf4, 0x21, 0x00


	//----- nvinfo : EIATTR_KPARAM_INFO
	.align		4
.L_25:
        /*0078*/ 	.byte	0x04, 0x17
        /*007a*/ 	.short	(.L_27 - .L_26)
.L_26:
        /*007c*/ 	.word	0x00000000
        /*0080*/ 	.short	0x0015
        /*0082*/ 	.short	0x00a8
        /*0084*/ 	.byte	0x00, 0xf4, 0x21, 0x00


	//----- nvinfo : EIATTR_KPARAM_INFO
	.align		4
.L_27:
        /*0088*/ 	.byte	0x04, 0x17
        /*008a*/ 	.short	(.L_29 - .L_28)
.L_28:
        /*008c*/ 	.word	0x00000000
        /*0090*/ 	.short	0x0014
        /*0092*/ 	.short	0x00a0
        /*0094*/ 	.byte	0x00, 0xf4, 0x21, 0x00


	//----- nvinfo : EIATTR_KPARAM_INFO
	.align		4
.L_29:
        /*0098*/ 	.byte	0x04, 0x17
        /*009a*/ 	.short	(.L_31 - .L_30)
.L_30:
        /*009c*/ 	.word	0x00000000
        /*00a0*/ 	.short	0x0013
        /*00a2*/ 	.short	0x0098
        /*00a4*/ 	.byte	0x00, 0xf4, 0x21, 0x00


	//----- nvinfo : EIATTR_KPARAM_INFO
	.align		4
.L_31:
        /*00a8*/ 	.byte	0x04, 0x17
        /*00aa*/ 	.short	(.L_33 - .L_32)
.L_32:
        /*00ac*/ 	.word	0x00000000
        /*00b0*/ 	.short	0x0012
        /*00b2*/ 	.short	0x0090
        /*00b4*/ 	.byte	0x00, 0xf4, 0x21, 0x00


	//----- nvinfo : EIATTR_KPARAM_INFO
	.align		4
.L_33:
        /*00b8*/ 	.byte	0x04, 0x17
        /*00ba*/ 	.short	(.L_35 - .L_34)
.L_34:
        /*00bc*/ 	.word	0x00000000
        /*00c0*/ 	.short	0x0011
        /*00c2*/ 	.short	0x0088
        /*00c4*/ 	.byte	0x00, 0xf4, 0x21, 0x00


	//----- nvinfo : EIATTR_KPARAM_INFO
	.align		4
.L_35:
        /*00c8*/ 	.byte	0x04, 0x17
        /*00ca*/ 	.short	(.L_37 - .L_36)
.L_36:
        /*00cc*/ 	.word	0x00000000
        /*00d0*/ 	.short	0x0010
        /*00d2*/ 	.short	0x0080
        /*00d4*/ 	.byte	0x00, 0xf4, 0x21, 0x00


	//----- nvinfo : EIATTR_KPARAM_INFO
	.align		4
.L_37:
        /*00d8*/ 	.byte	0x04, 0x17
        /*00da*/ 	.short	(.L_39 - .L_38)
.L_38:
        /*00dc*/ 	.word	0x00000000
        /*00e0*/ 	.short	0x000f
        /*00e2*/ 	.short	0x0078
        /*00e4*/ 	.byte	0x00, 0xf4, 0x21, 0x00


	//----- nvinfo : EIATTR_KPARAM_INFO
	.align		4
.L_39:
        /*00e8*/ 	.byte	0x04, 0x17
        /*00ea*/ 	.short	(.L_41 - .L_40)
.L_40:
        /*00ec*/ 	.word	0x00000000
        /*00f0*/ 	.short	0x000e
        /*00f2*/ 	.short	0x0070
        /*00f4*/ 	.byte	0x00, 0xf4, 0x21, 0x00


	//----- nvinfo : EIATTR_KPARAM_INFO
	.align		4
.L_41:
        /*00f8*/ 	.byte	0x04, 0x17
        /*00fa*/ 	.short	(.L_43 - .L_42)
.L_42:
        /*00fc*/ 	.word	0x00000000
        /*0100*/ 	.short	0x000d
        /*0102*/ 	.short	0x0068
        /*0104*/ 	.byte	0x00, 0xf4, 0x21, 0x00


	//----- nvinfo : EIATTR_KPARAM_INFO
	.align		4
.L_43:
        /*0108*/ 	.byte	0x04, 0x17
        /*010a*/ 	.short	(.L_45 - .L_44)
.L_44:
        /*010c*/ 	.word	0x00000000
        /*0110*/ 	.short	0x000c
        /*0112*/ 	.short	0x0060
        /*0114*/ 	.byte	0x00, 0xf4, 0x21, 0x00


	//----- nvinfo : EIATTR_KPARAM_INFO
	.align		4
.L_45:
        /*0118*/ 	.byte	0x04, 0x17
        /*011a*/ 	.short	(.L_47 - .L_46)
.L_46:
        /*011c*/ 	.word	0x00000000
        /*0120*/ 	.short	0x000b
        /*0122*/ 	.short	0x0058
        /*0124*/ 	.byte	0x00, 0xf4, 0x21, 0x00


	//----- nvinfo : EIATTR_KPARAM_INFO
	.align		4
.L_47:
        /*0128*/ 	.byte	0x04, 0x17
        /*012a*/ 	.short	(.L_49 - .L_48)
.L_48:
        /*012c*/ 	.word	0x00000000
        /*0130*/ 	.short	0x000a
        /*0132*/ 	.short	0x0050
        /*0134*/ 	.byte	0x00, 0xf4, 0x21, 0x00


	//----- nvinfo : EIATTR_KPARAM_INFO
	.align		4
.L_49:
        /*0138*/ 	.byte	0x04, 0x17
        /*013a*/ 	.short	(.L_51 - .L_50)
.L_50:
        /*013c*/ 	.word	0x00000000
        /*0140*/ 	.short	0x0009
        /*0142*/ 	.short	0x0048
        /*0144*/ 	.byte	0x00, 0xf4, 0x21, 0x00


	//----- nvinfo : EIATTR_KPARAM_INFO
	.align		4
.L_51:
        /*0148*/ 	.byte	0x04, 0x17
        /*014a*/ 	.short	(.L_53 - .L_52)
.L_52:
        /*014c*/ 	.word	0x00000000
        /*0150*/ 	.short	0x0008
        /*0152*/ 	.short	0x0040
        /*0154*/ 	.byte	0x00, 0xf4, 0x21, 0x00


	//----- nvinfo : EIATTR_KPARAM_INFO
	.align		4
.L_53:
        /*0158*/ 	.byte	0x04, 0x17
        /*015a*/ 	.short	(.L_55 - .L_54)
.L_54:
        /*015c*/ 	.word	0x00000000
        /*0160*/ 	.short	0x0007
        /*0162*/ 	.short	0x0038
        /*0164*/ 	.byte	0x00, 0xf4, 0x21, 0x00


	//----- nvinfo : EIATTR_KPARAM_INFO
	.align		4
.L_55:
        /*0168*/ 	.byte	0x04, 0x17
        /*016a*/ 	.short	(.L_57 - .L_56)
.L_56:
        /*016c*/ 	.word	0x00000000
        /*0170*/ 	.short	0x0006
        /*0172*/ 	.short	0x0030
        /*0174*/ 	.byte	0x00, 0xf4, 0x21, 0x00


	//----- nvinfo : EIATTR_KPARAM_INFO
	.align		4
.L_57:
        /*0178*/ 	.byte	0x04, 0x17
        /*017a*/ 	.short	(.L_59 - .L_58)
.L_58:
        /*017c*/ 	.word	0x00000000
        /*0180*/ 	.short	0x0005
        /*0182*/ 	.short	0x0028
        /*0184*/ 	.byte	0x00, 0xf4, 0x21, 0x00


	//----- nvinfo : EIATTR_KPARAM_INFO
	.align		4
.L_59:
        /*0188*/ 	.byte	0x04, 0x17
        /*018a*/ 	.short	(.L_61 - .L_60)
.L_60:
        /*018c*/ 	.word	0x00000000
        /*0190*/ 	.short	0x0004
        /*0192*/ 	.short	0x0020
        /*0194*/ 	.byte	0x00, 0xf4, 0x21, 0x00


	//----- nvinfo : EIATTR_KPARAM_INFO
	.align		4
.L_61:
        /*0198*/ 	.byte	0x04, 0x17
        /*019a*/ 	.short	(.L_63 - .L_62)
.L_62:
        /*019c*/ 	.word	0x00000000
        /*01a0*/ 	.short	0x0003
        /*01a2*/ 	.short	0x0018
        /*01a4*/ 	.byte	0x00, 0xf4, 0x21, 0x00


	//----- nvinfo : EIATTR_KPARAM_INFO
	.align		4
.L_63:
        /*01a8*/ 	.byte	0x04, 0x17
        /*01aa*/ 	.short	(.L_65 - .L_64)
.L_64:
        /*01ac*/ 	.word	0x00000000
        /*01b0*/ 	.short	0x0002
        /*01b2*/ 	.short	0x0010
        /*01b4*/ 	.byte	0x00, 0xf4, 0x21, 0x00


	//----- nvinfo : EIATTR_KPARAM_INFO
	.align		4
.L_65:
        /*01b8*/ 	.byte	0x04, 0x17
        /*01ba*/ 	.short	(.L_67 - .L_66)
.L_66:
        /*01bc*/ 	.word	0x00000000
        /*01c0*/ 	.short	0x0001
        /*01c2*/ 	.short	0x0008
        /*01c4*/ 	.byte	0x00, 0xf4, 0x21, 0x00


	//----- nvinfo : EIATTR_KPARAM_INFO
	.align		4
.L_67:
        /*01c8*/ 	.byte	0x04, 0x17
        /*01ca*/ 	.short	(.L_69 - .L_68)
.L_68:
        /*01cc*/ 	.word	0x00000000
        /*01d0*/ 	.short	0x0000
        /*01d2*/ 	.short	0x0000
        /*01d4*/ 	.byte	0x00, 0xf4, 0x21, 0x00


	//----- nvinfo : EIATTR_SPARSE_MMA_MASK
	.align		4
.L_69:
        /*01d8*/ 	.byte	0x03, 0x50
        /*01da*/ 	.short	0x0000


	//----- nvinfo : EIATTR_MAXREG_COUNT
	.align		4
        /*01dc*/ 	.byte	0x03, 0x1b
        /*01de*/ 	.short	0x00ff


	//----- nvinfo : EIATTR_EXIT_INSTR_OFFSETS
	.align		4
        /*01e0*/ 	.byte	0x04, 0x1c
        /*01e2*/ 	.short	(.L_71 - .L_70)


	//   ....[0]....
.L_70:
        /*01e4*/ 	.word	0x0000a3c0


	//   ....[1]....
        /*01e8*/ 	.word	0x0000a3e0


	//----- nvinfo : EIATTR_REQNTID
	.align		4
.L_71:
        /*01ec*/ 	.byte	0x04, 0x10
        /*01ee*/ 	.short	(.L_73 - .L_72)
.L_72:
        /*01f0*/ 	.word	0x00000100
        /*01f4*/ 	.word	0x00000001
        /*01f8*/ 	.word	0x00000001


	//----- nvinfo : EIATTR_CBANK_PARAM_SIZE
	.align		4
.L_73:
        /*01fc*/ 	.byte	0x03, 0x19
        /*01fe*/ 	.short	0x00e0


	//----- nvinfo : EIATTR_PARAM_CBANK
	.align		4
        /*0200*/ 	.byte	0x04, 0x0a
        /*0202*/ 	.short	(.L_75 - .L_74)
	.align		4
.L_74:
        /*0204*/ 	.word	index@(.nv.constant0.triton_poi_fused__native_batch_norm_legit_no_training_add_cat_relu_threshold_backward_27)
        /*0208*/ 	.short	0x0210
        /*020a*/ 	.short	0x00e0


	//----- nvinfo : EIATTR_SW_WAR
	.align		4
.L_75:
        /*020c*/ 	.byte	0x04, 0x36
        /*020e*/ 	.short	(.L_77 - .L_76)
.L_76:
        /*0210*/ 	.word	0x00000008
.L_77:


//--------------------- .nv.callgraph             --------------------------
	.section	.nv.callgraph,"",@"SHT_CUDA_CALLGRAPH"
	.align	4
	.sectionentsize	8
	.align		4
        /*0000*/ 	.word	0x00000000
	.align		4
        /*0004*/ 	.word	0xffffffff
	.align		4
        /*0008*/ 	.word	0x00000000
	.align		4
        /*000c*/ 	.word	0xfffffffe
	.align		4
        /*0010*/ 	.word	0x00000000
	.align		4
        /*0014*/ 	.word	0xfffffffd
	.align		4
        /*0018*/ 	.word	0x00000000
	.align		4
        /*001c*/ 	.word	0xfffffffc


//--------------------- .nv.constant4             --------------------------
	.section	.nv.constant4,"a",@progbits
	.align	8
	.align		8
.nv.constant4:
        /*0000*/ 	.dword	_$_str
	.align		8
        /*0008*/ 	.dword	_$_str_$_2


//--------------------- .text.triton_poi_fused__native_batch_norm_legit_no_training_add_cat_relu_threshold_backward_27 --------------------------
	.section	.text.triton_poi_fused__native_batch_norm_legit_no_training_add_cat_relu_threshold_backward_27,"ax",@progbits
	.sectionflags	@"SHF_BARRIERS=1"
	.align	128
        .global         triton_poi_fused__native_batch_norm_legit_no_training_add_cat_relu_threshold_backward_27
        .type           triton_poi_fused__native_batch_norm_legit_no_training_add_cat_relu_threshold_backward_27,@function
        .size           triton_poi_fused__native_batch_norm_legit_no_training_add_cat_relu_threshold_backward_27,(.L_x_1 - triton_poi_fused__native_batch_norm_legit_no_training_add_cat_relu_threshold_backward_27)
        .other          triton_poi_fused__native_batch_norm_legit_no_training_add_cat_relu_threshold_backward_27,@"STO_CUDA_ENTRY STV_DEFAULT"
triton_poi_fused__native_batch_norm_legit_no_training_add_cat_relu_threshold_backward_27:
.text.triton_poi_fused__native_batch_norm_legit_no_training_add_cat_relu_threshold_backward_27:
[----:B------:R-:W0:Y:S01]  /*0000*/  LDC R1, c[0x0][0x28] ;  /* 0x00000a00ff017b82 */ /* 0x000e220000000800 */
[----:B------:R-:W1:Y:S07]  /*0010*/  S2R R65, SR_CTAID.Y ;  /* 0x0000000000417919 */ /* 0x000e6e0000002600 */
[----:B------:R-:W2:Y:S01]  /*0020*/  LDC.64 R152, c[0x0][0x2a0] ;  /* 0x0000a800ff987b82 */ /* 0x000ea20000000a00 */
[----:B------:R-:W-:Y:S01]  /*0030*/  CS2R R6, SRZ ;  /* 0x0000000000067805 */ /* 0x000fe2000001ff00 */
[----:B------:R-:W-:Y:S01]  /*0040*/  ULDC.64 UR6, c[0x0][0x208] ;  /* 0x0000820000067ab9 */ /* 0x000fe20000000a00 */
[----:B------:R-:W3:Y:S01]  /*0050*/  S2R R252, SR_TID.X ;  /* 0x0000000000fc7919 */ /* 0x000ee20000002100 */
[----:B------:R-:W4:Y:S04]  /*0060*/  S2R R251, SR_CTAID.X ;  /* 0x0000000000fb7919 */ /* 0x000f280000002500 */
[----:B------:R-:W5:Y:S01]  /*0070*/  LDC.64 R72, c[0x0][0x250] ;  /* 0x00009400ff487b82 */ /* 0x000f620000000a00 */
[----:B------:R-:W-:-:S02]  /*0080*/  CS2R R8, SRZ ;  /* 0x0000000000087805 */ /* 0x000fc4000001ff00 */
[----:B------:R-:W-:Y:S01]  /*0090*/  CS2R R10, SRZ ;  /* 0x00000000000a7805 */ /* 0x000fe2000001ff00 */
[----:B------:R-:W-:-:S04]  /*00a0*/  IMAD.MOV.U32 R171, RZ, RZ, 0x3e800000 ;  /* 0x3e800000ffab7424 */ /* 0x000fc800078e00ff */
[----:B------:R-:W2:Y:S01]  /*00b0*/  LDC.64 R150, c[0x0][0x278] ;  /* 0x00009e00ff967b82 */ /* 0x000ea20000000a00 */
[----:B------:R-:W-:-:S07]  /*00c0*/  IMAD.MOV.U32 R240, RZ, RZ, 0x3e800000 ;  /* 0x3e800000fff07424 */ /* 0x000fce00078e00ff */
[----:B------:R-:W5:Y:S01]  /*00d0*/  LDC.64 R26, c[0x0][0x290] ;  /* 0x0000a400ff1a7b82 */ /* 0x000f620000000a00 */
[----:B-1----:R-:W-:-:S07]  /*00e0*/  IMAD.SHL.U32 R208, R65, 0x80, RZ ;  /* 0x0000008041d07824 */ /* 0x002fce00078e00ff */
[----:B------:R-:W1:Y:S01]  /*00f0*/  LDC.64 R24, c[0x0][0x298] ;  /* 0x0000a600ff187b82 */ /* 0x000e620000000a00 */
[C---:B---3--:R-:W-:Y:S01]  /*0100*/  IMAD.SHL.U32 R3, R252.reuse, 0x10, RZ ;  /* 0x00000010fc037824 */ /* 0x048fe200078e00ff */
[----:B------:R-:W-:Y:S01]  /*0110*/  SHF.R.U32.HI R16, RZ, 0x3, R252 ;  /* 0x00000003ff107819 */ /* 0x000fe200000116fc */
[----:B------:R-:W-:Y:S02]  /*0120*/  IMAD.SHL.U32 R5, R252, 0x10, RZ ;  /* 0x00000010fc057824 */ /* 0x000fe400078e00ff */
[----:B----4-:R-:W-:Y:S01]  /*0130*/  IMAD.SHL.U32 R251, R251, 0x20, RZ ;  /* 0x00000020fbfb7824 */ /* 0x010fe200078e00ff */
[----:B------:R-:W-:Y:S02]  /*0140*/  LOP3.LUT R34, R208, 0x70, R3, 0xf8, !PT ;  /* 0x00000070d0227812 */ /* 0x000fe400078ef803 */
[----:B------:R-:W3:Y:S01]  /*0150*/  LDC.64 R36, c[0x0][0x2a8] ;  /* 0x0000aa00ff247b82 */ /* 0x000ee20000000a00 */
[----:B------:R-:W-:Y:S02]  /*0160*/  LOP3.LUT R5, R208, 0x70, R5, 0xf8, !PT ;  /* 0x00000070d0057812 */ /* 0x000fe400078ef805 */
[----:B------:R-:W-:-:S02]  /*0170*/  SHF.R.S32.HI R0, RZ, 0x1f, R34 ;  /* 0x0000001fff007819 */ /* 0x000fc40000011422 */
[----:B------:R-:W-:Y:S02]  /*0180*/  SGXT.U32 R16, R16, 0x5 ;  /* 0x000000051010781a */ /* 0x000fe40000000000 */
[----:B------:R-:W-:Y:S01]  /*0190*/  LEA.HI R17, R0, R5, RZ, 0x9 ;  /* 0x0000000500117211 */ /* 0x000fe200078f48ff */
[----:B------:R-:W4:Y:S01]  /*01a0*/  LDC.64 R42, c[0x0][0x2b0] ;  /* 0x0000ac00ff2a7b82 */ /* 0x000f220000000a00 */
[----:B------:R-:W-:Y:S02]  /*01b0*/  SHF.R.S32.HI R3, RZ, 0x1f, R34 ;  /* 0x0000001fff037819 */ /* 0x000fe40000011422 */
[----:B------:R-:W-:Y:S02]  /*01c0*/  LOP3.LUT R130, R17, 0xfffffe00, RZ, 0xc0, !PT ;  /* 0xfffffe0011827812 */ /* 0x000fe400078ec0ff */
[----:B------:R-:W-:Y:S02]  /*01d0*/  LOP3.LUT R0, R251, R16, RZ, 0xfc, !PT ;  /* 0x00000010fb007212 */ /* 0x000fe400078efcff */
[----:B------:R-:W-:Y:S01]  /*01e0*/  LEA.HI R32, R3, R34, RZ, 0x9 ;  /* 0x0000002203207211 */ /* 0x000fe200078f48ff */
[----:B------:R-:W-:Y:S01]  /*01f0*/  IMAD.IADD R130, R5, 0x1, -R130 ;  /* 0x0000000105827824 */ /* 0x000fe200078e0a82 */
[----:B------:R-:W-:-:S02]  /*0200*/  ISETP.GE.AND P0, PT, R0, 0x19, PT ;  /* 0x000000190000780c */ /* 0x000fc40003f06270 */
[----:B------:R-:W-:Y:S02]  /*0210*/  CS2R R4, SRZ ;  /* 0x0000000000047805 */ /* 0x000fe4000001ff00 */
[----:B------:R-:W-:Y:S01]  /*0220*/  LOP3.LUT R3, R32, 0xfffffe00, RZ, 0xc0, !PT ;  /* 0xfffffe0020037812 */ /* 0x000fe200078ec0ff */
[C---:B--2---:R-:W-:Y:S01]  /*0230*/  IMAD.WIDE R12, R130.reuse, 0x4, R152 ;  /* 0x00000004820c7825 */ /* 0x044fe200078e0298 */
[----:B------:R-:W-:Y:S02]  /*0240*/  ISETP.GT.AND P0, PT, R130, 0x1bf, !P0 ;  /* 0x000001bf8200780c */ /* 0x000fe40004704270 */
[----:B------:R-:W-:Y:S02]  /*0250*/  CS2R R20, SRZ ;  /* 0x0000000000147805 */ /* 0x000fe4000001ff00 */
[----:B------:R-:W-:Y:S01]  /*0260*/  CS2R R22, SRZ ;  /* 0x0000000000167805 */ /* 0x000fe2000001ff00 */
[----:B------:R-:W-:Y:S01]  /*0270*/  IMAD.IADD R64, R34, 0x1, -R3 ;  /* 0x0000000122407824 */ /* 0x000fe200078e0a03 */
[----:B------:R-:W-:-:S02]  /*0280*/  CS2R R28, SRZ ;  /* 0x00000000001c7805 */ /* 0x000fc4000001ff00 */
[----:B------:R-:W-:Y:S01]  /*0290*/  CS2R R30, SRZ ;  /* 0x00000000001e7805 */ /* 0x000fe2000001ff00 */
[----:B------:R-:W2:Y:S01]  /*02a0*/  LDC.64 R46, c[0x0][0x268] ;  /* 0x00009a00ff2e7b82 */ /* 0x000ea20000000a00 */
[----:B------:R-:W-:-:S05]  /*02b0*/  VIADD R51, R64, 0xffffff80 ;  /* 0xffffff8040337836 */ /* 0x000fca0000000000 */
[----:B------:R-:W-:Y:S01]  /*02c0*/  ISETP.GE.U32.AND P2, PT, R51, 0x100, PT ;  /* 0x000001003300780c */ /* 0x000fe20003f46070 */
[----:B------:R-:W2:Y:S01]  /*02d0*/  @P0 LDG.E.EL.128 R4, desc[UR6][R12.64+-0x700] ;  /* 0xfff900060c040981 */ /* 0x000ea2000c2e1d00 */
[----:B-----5:R-:W-:Y:S01]  /*02e0*/  IMAD.WIDE R2, R64, 0x4, R72 ;  /* 0x0000000440027825 */ /* 0x020fe200078e0248 */
[----:B------:R-:W5:Y:S01]  /*02f0*/  LDC.64 R44, c[0x0][0x270] ;  /* 0x00009c00ff2c7b82 */ /* 0x000f620000000a00 */
[----:B------:R-:W-:Y:S02]  /*0300*/  ISETP.LT.AND P1, PT, R0, 0x19, !P2 ;  /* 0x000000190000780c */ /* 0x000fe40005721270 */
[----:B------:R-:W-:-:S05]  /*0310*/  P2R R19, PR, RZ, 0x4 ;  /* 0x00000004ff137803 */ /* 0x000fca0000000000 */
[----:B------:R-:W1:Y:S06]  /*0320*/  LDC.64 R48, c[0x0][0x280] ;  /* 0x0000a000ff307b82 */ /* 0x000e6c0000000a00 */
[----:B------:R3:W4:Y:S01]  /*0330*/  @P1 LDG.E.EL.128 R8, desc[UR6][R2.64+-0x200] ;  /* 0xfffe000602081981 */ /* 0x000722000c2e1d00 */
[----:B------:R-:W-:Y:S01]  /*0340*/  P2R R18, PR, RZ, 0x1 ;  /* 0x00000001ff127803 */ /* 0x000fe20000000000 */
[----:B------:R-:W1:Y:S01]  /*0350*/  LDC.64 R56, c[0x0][0x288] ;  /* 0x0000a200ff387b82 */ /* 0x000e620000000a00 */
[----:B0--3--:R-:W-:Y:S01]  /*0360*/  IMAD.WIDE R2, R130, 0x4, R150 ;  /* 0x0000000482027825 */ /* 0x009fe200078e0296 */
[----:B------:R-:W-:-:S02]  /*0370*/  CS2R R52, SRZ ;  /* 0x0000000000347805 */ /* 0x000fc4000001ff00 */
[----:B------:R-:W-:-:S04]  /*0380*/  CS2R R54, SRZ ;  /* 0x0000000000367805 */ /* 0x000fc8000001ff00 */
[----:B------:R-:W0:Y:S08]  /*0390*/  LDC.64 R76, c[0x0][0x248] ;  /* 0x00009200ff4c7b82 */ /* 0x000e300000000a00 */
[----:B------:R-:W3:Y:S01]  /*03a0*/  LDC.64 R70, c[0x0][0x258] ;  /* 0x00009600ff467b82 */ /* 0x000ee20000000a00 */
[----:B------:R-:W-:Y:S02]  /*03b0*/  CS2R R58, SRZ ;  /* 0x00000000003a7805 */ /* 0x000fe4000001ff00 */
[----:B------:R-:W-:-:S02]  /*03c0*/  CS2R R60, SRZ ;  /* 0x00000000003c7805 */ /* 0x000fc4000001ff00 */
[----:B------:R-:W-:Y:S02]  /*03d0*/  CS2R R62, SRZ ;  /* 0x00000000003e7805 */ /* 0x000fe4000001ff00 */
[----:B------:R-:W-:Y:S02]  /*03e0*/  CS2R R88, SRZ ;  /* 0x0000000000587805 */ /* 0x000fe4000001ff00 */
[----:B------:R-:W-:Y:S02]  /*03f0*/  CS2R R90, SRZ ;  /* 0x00000000005a7805 */ /* 0x000fe4000001ff00 */
[----:B------:R-:W-:Y:S02]  /*0400*/  CS2R R80, SRZ ;  /* 0x0000000000507805 */ /* 0x000fe4000001ff00 */
[----:B------:R-:W-:Y:S02]  /*0410*/  CS2R R82, SRZ ;  /* 0x0000000000527805 */ /* 0x000fe4000001ff00 */
[----:B------:R-:W-:-:S02]  /*0420*/  LOP3.LUT R86, R86, 0xffffffdf, RZ, 0xc0, !PT ;  /* 0xffffffdf56567812 */ /* 0x000fc400078ec0ff */
[----:B------:R-:W-:Y:S02]  /*0430*/  CS2R R104, SRZ ;  /* 0x0000000000687805 */ /* 0x000fe4000001ff00 */
[----:B------:R-:W-:Y:S02]  /*0440*/  CS2R R106, SRZ ;  /* 0x00000000006a7805 */ /* 0x000fe4000001ff00 */
[----:B------:R-:W-:Y:S02]  /*0450*/  CS2R R184, SRZ ;  /* 0x0000000000b87805 */ /* 0x000fe4000001ff00 */
[----:B------:R-:W-:Y:S02]  /*0460*/  CS2R R186, SRZ ;  /* 0x0000000000ba7805 */ /* 0x000fe4000001ff00 */
[----:B------:R-:W-:Y:S02]  /*0470*/  CS2R R200, SRZ ;  /* 0x0000000000c87805 */ /* 0x000fe4000001ff00 */
[----:B------:R-:W-:-:S02]  /*0480*/  CS2R R202, SRZ ;  /* 0x0000000000ca7805 */ /* 0x000fc4000001ff00 */
[----:B------:R-:W-:Y:S02]  /*0490*/  CS2R R156, SRZ ;  /* 0x00000000009c7805 */ /* 0x000fe4000001ff00 */
[----:B------:R-:W-:Y:S02]  /*04a0*/  CS2R R158, SRZ ;  /* 0x00000000009e7805 */ /* 0x000fe4000001ff00 */
[----:B------:R-:W-:Y:S01]  /*04b0*/  LOP3.LUT R35, R35, 0x7fffffff, RZ, 0xc0, !PT ;  /* 0x7fffffff23237812 */ /* 0x000fe200078ec0ff */
[----:B------:R-:W0:Y:S08]  /*04c0*/  LDC.64 R206, c[0x0][0x2b8] ;  /* 0x0000ae00ffce7b82 */ /* 0x000e300000000a00 */
[----:B------:R-:W0:Y:S01]  /*04d0*/  LDC.64 R204, c[0x0][0x2c0] ;  /* 0x0000b000ffcc7b82 */ /* 0x000e220000000a00 */
[----:B--2---:R-:W-:-:S02]  /*04e0*/  SEL R14, R7, RZ, P0 ;  /* 0x000000ff070e7207 */ /* 0x004fc40000000000 */
[----:B------:R-:W-:-:S03]  /*04f0*/  SEL R6, R6, RZ, P0 ;  /* 0x000000ff06067207 */ /* 0x000fc60000000000 */
[----:B------:R-:W-:Y:S01]  /*0500*/  FADD R12, R14, 9.9999997473787516356e-06 ;  /* 0x3727c5ac0e0c7421 */ /* 0x000fe20000000000 */
[----:B------:R-:W-:Y:S01]  /*0510*/  CS2R R14, SRZ ;  /* 0x00000000000e7805 */ /* 0x000fe2000001ff00 */
[----:B------:R-:W-:Y:S02]  /*0520*/  FADD R7, R6, 9.9999997473787516356e-06 ;  /* 0x3727c5ac06077421 */ /* 0x000fe40000000000 */
[----:B------:R2:W0:Y:S01]  /*0530*/  MUFU.SQRT R38, R12 ;  /* 0x0000000c00267308 */ /* 0x0004220000002000 */
[----:B----4-:R-:W-:-:S07]  /*0540*/  SEL R6, R11, RZ, P1 ;  /* 0x000000ff0b067207 */ /* 0x010fce0000800000 */
[----:B------:R-:W4:Y:S01]  /*0550*/  MUFU.SQRT R69, R7 ;  /* 0x0000000700457308 */ /* 0x000f220000002000 */
[----:B--2---:R-:W-:Y:S01]  /*0560*/  CS2R R12, SRZ ;  /* 0x00000000000c7805 */ /* 0x004fe2000001ff00 */
[----:B------:R-:W-:Y:S01]  /*0570*/  FADD R6, R6, 9.9999997473787516356e-06 ;  /* 0x3727c5ac06067421 */ /* 0x000fe20000000000 */
[----:B0-----:R-:W-:-:S05]  /*0580*/  FSETP.GT.AND P3, PT, R38, 8.50705917302346158658e+37, PT ;  /* 0x7e8000002600780b */ /* 0x001fca0003f64000 */
[----:B------:R0:W2:Y:S01]  /*0590*/  MUFU.SQRT R11, R6 ;  /* 0x00000006000b7308 */ /* 0x0000a20000002000 */
[----:B------:R-:W-:Y:S02]  /*05a0*/  FSETP.GEU.AND P5, PT, R38, 1.175494350822287508e-38, PT ;  /* 0x008000002600780b */ /* 0x000fe40003fae000 */
[----:B------:R-:W-:Y:S02]  /*05b0*/  FSEL R39, R171, 1, P3 ;  /* 0x3f800000ab277808 */ /* 0x000fe40001800000 */
[C---:B----4-:R-:W-:Y:S02]  /*05c0*/  FSETP.GT.AND P4, PT, R69.reuse, 8.50705917302346158658e+37, PT ;  /* 0x7e8000004500780b */ /* 0x050fe40003f84000 */
[----:B0-----:R-:W-:Y:S02]  /*05d0*/  LOP3.LUT R6, R64, 0xffffffc0, RZ, 0xc0, !PT ;  /* 0xffffffc040067812 */ /* 0x001fe400078ec0ff */
[----:B------:R-:W-:Y:S01]  /*05e0*/  FSETP.GEU.AND P0, PT, R69, 1.175494350822287508e-38, PT ;  /* 0x008000004500780b */ /* 0x000fe20003f0e000 */
[----:B------:R-:W-:Y:S01]  /*05f0*/  @P3 FMUL R38, R38, 0.25 ;  /* 0x3e80000026263820 */ /* 0x000fe20000400000 */
[----:B------:R-:W-:-:S02]  /*0600*/  FSEL R78, R171, 1, P4 ;  /* 0x3f800000ab4e7808 */ /* 0x000fc40002000000 */
[C---:B--2---:R-:W-:Y:S02]  /*0610*/  FSETP.GT.AND P3, PT, R11.reuse, 8.50705917302346158658e+37, PT ;  /* 0x7e8000000b00780b */ /* 0x044fe40003f64000 */
[----:B------:R-:W-:Y:S02]  /*0620*/  FSETP.GEU.AND P2, PT, R11, 1.175494350822287508e-38, PT ;  /* 0x008000000b00780b */ /* 0x000fe40003f4e000 */
[----:B------:R-:W-:Y:S01]  /*0630*/  FSEL R74, R240, 1, P3 ;  /* 0x3f800000f04a7808 */ /* 0x000fe20001800000 */
[----:B------:R-:W-:Y:S01]  /*0640*/  @P4 FMUL R69, R69, 0.25 ;  /* 0x3e80000045454820 */ /* 0x000fe20000400000 */
[----:B------:R-:W-:-:S07]  /*0650*/  P2R R41, PR, RZ, 0x1 ;  /* 0x00000001ff297803 */ /* 0x000fce0000000000 */
[----:B------:R-:W-:Y:S01]  /*0660*/  @P3 FMUL R11, R11, 0.25 ;  /* 0x3e8000000b0b3820 */ /* 0x000fe20000400000 */
[----:B------:R-:W-:-:S04]  /*0670*/  ISETP.NE.AND P3, PT, R6, 0x180, PT ;  /* 0x000001800600780c */ /* 0x000fc80003f65270 */
[----:B------:R-:W-:-:S13]  /*0680*/  ISETP.LT.AND P4, PT, R0, 0x19, !P3 ;  /* 0x000000190000780c */ /* 0x000fda0005f81270 */
[----:B------:R0:W2:Y:S01]  /*0690*/  @P4 LDG.E.EL.128 R12, desc[UR6][R2.64+-0x600] ;  /* 0xfffa0006020c4981 */ /* 0x0000a2000c2e1d00 */
[----:B------:R-:W-:Y:S01]  /*06a0*/  LOP3.LUT R16, R251, R16, RZ, 0xfc, !PT ;  /* 0x00000010fb107212 */ /* 0x000fe200078efcff */
[----:B------:R-:W-:Y:S01]  /*06b0*/  @!P2 FMUL R11, R11, 16777216 ;  /* 0x4b8000000b0ba820 */ /* 0x000fe20000400000 */
[----:B------:R-:W-:Y:S01]  /*06c0*/  SHF.R.S32.HI R17, RZ, 0x9, R17 ;  /* 0x00000009ff117819 */ /* 0x000fe20000011411 */
[----:B------:R-:W-:Y:S01]  /*06d0*/  @!P2 FMUL R74, R74, 16777216 ;  /* 0x4b8000004a4aa820 */ /* 0x000fe20000400000 */
[----:B------:R-:W-:Y:S01]  /*06e0*/  ISETP.NE.AND P2, PT, R19, RZ, PT ;  /* 0x000000ff1300720c */ /* 0x000fe20003f45270 */
[----:B------:R-:W-:-:S04]  /*06f0*/  IMAD.WIDE R36, R130, 0x4, R36 ;  /* 0x0000000482247825 */ /* 0x000fc800078e0224 */
[----:B------:R-:W-:Y:S01]  /*0700*/  @!P5 FMUL R38, R38, 16777216 ;  /* 0x4b8000002626d820 */ /* 0x000fe20000400000 */
[----:B------:R-:W-:Y:S01]  /*0710*/  @!P5 FMUL R39, R39, 16777216 ;  /* 0x4b8000002727d820 */ /* 0x000fe20000400000 */
[----:B------:R-:W-:-:S04]  /*0720*/  IMAD R16, R17, 0x19, R16 ;  /* 0x0000001911107824 */ /* 0x000fc800078e0210 */
[----:B------:R-:W-:Y:S01]  /*0730*/  IMAD.SHL.U32 R33, R16, 0x40, RZ ;  /* 0x0000004010217824 */ /* 0x000fe200078e00ff */
[----:B------:R-:W-:-:S03]  /*0740*/  CS2R R16, SRZ ;  /* 0x0000000000107805 */ /* 0x000fc6000001ff00 */
[----:B0-----:R-:W-:-:S04]  /*0750*/  IMAD.IADD R2, R64, 0x1, R33 ;  /* 0x0000000140027824 */ /* 0x001fc800078e0221 */
[----:B------:R-:W-:-:S04]  /*0760*/  VIADD R2, R2, 0xfffffe40 ;  /* 0xfffffe4002027836 */ /* 0x000fc80000000000 */
[----:B------:R-:W-:Y:S01]  /*0770*/  IMAD.WIDE R2, R2, 0x4, R26 ;  /* 0x0000000402027825 */ /* 0x000fe200078e021a */
[----:B------:R-:W-:Y:S02]  /*0780*/  CS2R R26, SRZ ;  /* 0x00000000001a7805 */ /* 0x000fe4000001ff00 */
[----:B--2---:R-:W-:-:S05]  /*0790*/  SEL R6, R15, RZ, P4 ;  /* 0x000000ff0f067207 */ /* 0x004fca0002000000 */
[----:B------:R-:W-:-:S04]  /*07a0*/  FADD R6, R6, 9.9999997473787516356e-06 ;  /* 0x3727c5ac06067421 */ /* 0x000fc80000000000 */
[----:B------:R1:W0:Y:S02]  /*07b0*/  MUFU.SQRT R15, R6 ;  /* 0x00000006000f7308 */ /* 0x0002240000002000 */
[----:B-1----:R-:W-:Y:S01]  /*07c0*/  IMAD.WIDE R6, R130, 0x4, R24 ;  /* 0x0000000482067825 */ /* 0x002fe200078e0218 */
[C---:B0-----:R-:W-:Y:S02]  /*07d0*/  FSETP.GT.AND P0, PT, R15.reuse, 8.50705917302346158658e+37, PT ;  /* 0x7e8000000f00780b */ /* 0x041fe40003f04000 */
[----:B------:R-:W-:Y:S02]  /*07e0*/  FSETP.GEU.AND P6, PT, R15, 1.175494350822287508e-38, PT ;  /* 0x008000000f00780b */ /* 0x000fe40003fce000 */
[----:B------:R-:W-:-:S09]  /*07f0*/  FSEL R50, R171, 1, P0 ;  /* 0x3f800000ab327808 */ /* 0x000fd20000000000 */
[----:B------:R-:W-:Y:S01]  /*0800*/  @P0 FMUL R15, R15, 0.25 ;  /* 0x3e8000000f0f0820 */ /* 0x000fe20000400000 */
[----:B------:R-:W-:Y:S02]  /*0810*/  ISETP.NE.AND P0, PT, R18, RZ, PT ;  /* 0x000000ff1200720c */ /* 0x000fe40003f05270 */
[----:B------:R-:W-:Y:S02]  /*0820*/  CS2R R18, SRZ ;  /* 0x0000000000127805 */ /* 0x000fe4000001ff00 */
[----:B------:R-:W-:Y:S01]  /*0830*/  CS2R R24, SRZ ;  /* 0x0000000000187805 */ /* 0x000fe2000001ff00 */
[----:B------:R-:W0:Y:S01]  /*0840*/  MUFU.RCP R38, R38 ;  /* 0x0000002600267308 */ /* 0x000e220000001000 */
[----:B------:R-:W-:Y:S01]  /*0850*/  SHF.R.S32.HI R137, RZ, 0x9, R32 ;  /* 0x00000009ff897819 */ /* 0x000fe20000011420 */
[----:B------:R-:W-:-:S04]  /*0860*/  IMAD.WIDE R48, R130, 0x4, R48 ;  /* 0x0000000482307825 */ /* 0x000fc800078e0230 */
[----:B------:R-:W-:Y:S01]  /*0870*/  @!P6 FMUL R15, R15, 16777216 ;  /* 0x4b8000000f0fe820 */ /* 0x000fe20000400000 */
[----:B------:R-:W-:Y:S01]  /*0880*/  @!P6 FMUL R50, R50, 16777216 ;  /* 0x4b8000003232e820 */ /* 0x000fe20000400000 */
[----:B------:R1:W2:Y:S04]  /*0890*/  @P0 LDG.E.EL.128 R16, desc[UR6][R2.64] ;  /* 0x0000000602100981 */ /* 0x0002a8000c2e1d00 */
[----:B------:R-:W4:Y:S04]  /*08a0*/  @P0 LDG.E.EL.128 R20, desc[UR6][R6.64+-0x700] ;  /* 0xfff9000606140981 */ /* 0x000f28000c2e1d00 */
[----:B------:R-:W3:Y:S01]  /*08b0*/  @P0 LDG.E.EL.128 R24, desc[UR6][R36.64+-0x700] ;  /* 0xfff9000624180981 */ /* 0x000ee2000c2e1d00 */
[----:B-1----:R-:W-:-:S05]  /*08c0*/  IMAD.WIDE R2, R130, 0x4, R42 ;  /* 0x0000000482027825 */ /* 0x002fca00078e022a */
[----:B------:R1:W5:Y:S01]  /*08d0*/  @P0 LDG.E.EL.128 R28, desc[UR6][R2.64+-0x700] ;  /* 0xfff90006021c0981 */ /* 0x000362000c2e1d00 */
[----:B0-----:R-:W-:Y:S01]  /*08e0*/  FMUL R39, R38, R39 ;  /* 0x0000002726277220 */ /* 0x001fe20000400000 */
[----:B------:R-:W-:-:S04]  /*08f0*/  IMAD R137, R137, 0x19, R0 ;  /* 0x0000001989897824 */ /* 0x000fc800078e0200 */
[----:B------:R-:W-:-:S04]  /*0900*/  IMAD.SHL.U32 R68, R137, 0x40, RZ ;  /* 0x0000004089447824 */ /* 0x000fc800078e00ff */
[----:B-1----:R-:W-:Y:S01]  /*0910*/  IMAD.IADD R2, R64, 0x1, R68 ;  /* 0x0000000140027824 */ /* 0x002fe200078e0244 */
[----:B------:R-:W-:-:S03]  /*0920*/  CS2R R36, SRZ ;  /* 0x0000000000247805 */ /* 0x000fc6000001ff00 */
[----:B------:R-:W-:Y:S01]  /*0930*/  VIADD R2, R2, 0xfffffe80 ;  /* 0xfffffe8002027836 */ /* 0x000fe20000000000 */
[----:B------:R-:W-:-:S03]  /*0940*/  CS2R R42, SRZ ;  /* 0x00000000002a7805 */ /* 0x000fc6000001ff00 */
[----:B------:R-:W-:Y:S01]  /*0950*/  IMAD.WIDE R2, R2, 0x4, R46 ;  /* 0x0000000402027825 */ /* 0x000fe200078e022e */
[----:B------:R-:W-:Y:S02]  /*0960*/  CS2R R46, SRZ ;  /* 0x00000000002e7805 */ /* 0x000fe4000001ff00 */
[----:B--2---:R-:W-:Y:S02]  /*0970*/  SEL R6, R19, RZ, P0 ;  /* 0x000000ff13067207 */ /* 0x004fe40000000000 */
[----:B----4-:R-:W-:-:S05]  /*0980*/  SEL R23, R23, RZ, P0 ;  /* 0x000000ff17177207 */ /* 0x010fca0000000000 */
[----:B------:R-:W-:Y:S01]  /*0990*/  FADD R6, R6, -R23 ;  /* 0x8000001706067221 */ /* 0x000fe20000000000 */
[----:B---3--:R-:W-:-:S03]  /*09a0*/  SEL R27, R27, RZ, P0 ;  /* 0x000000ff1b1b7207 */ /* 0x008fc60000000000 */
[----:B------:R-:W-:Y:S01]  /*09b0*/  FMUL R6, R39, R6 ;  /* 0x0000000627067220 */ /* 0x000fe20000400000 */
[----:B-----5:R-:W-:-:S05]  /*09c0*/  SEL R40, R31, RZ, P0 ;  /* 0x000000ff1f287207 */ /* 0x020fca0000000000 */
[----:B------:R-:W-:Y:S01]  /*09d0*/  FFMA R6, R27, R6, R40 ;  /* 0x000000061b067223 */ /* 0x000fe20000000028 */
[----:B------:R-:W-:-:S04]  /*09e0*/  P2R R23, PR, RZ, 0x1 ;  /* 0x00000001ff177803 */ /* 0x000fc80000000000 */
[C---:B------:R-:W-:Y:S02]  /*09f0*/  FSETP.GEU.AND P5, PT, R6.reuse, RZ, PT ;  /* 0x000000ff0600720b */ /* 0x040fe40003fae000 */
[----:B------:R-:W-:Y:S02]  /*0a00*/  CS2R R38, SRZ ;  /* 0x0000000000267805 */ /* 0x000fe4000001ff00 */
[----:B------:R-:W-:Y:S02]  /*0a10*/  ISETP.NE.AND P0, PT, R41, RZ, PT ;  /* 0x000000ff2900720c */ /* 0x000fe40003f05270 */
[----:B------:R-:W-:Y:S02]  /*0a20*/  CS2R R40, SRZ ;  /* 0x0000000000287805 */ /* 0x000fe4000001ff00 */
[----:B------:R-:W-:Y:S01]  /*0a30*/  FSEL R19, R6, RZ, P5 ;  /* 0x000000ff06137208 */ /* 0x000fe20002800000 */
[----:B------:R-:W-:Y:S01]  /*0a40*/  IMAD.WIDE R6, R64, 0x4, R44 ;  /* 0x0000000440067825 */ /* 0x000fe200078e022c */
[----:B------:R0:W2:Y:S01]  /*0a50*/  @P4 LDG.E.EL.128 R36, desc[UR6][R2.64] ;  /* 0x0000000602244981 */ /* 0x0000a2000c2e1d00 */
[----:B------:R-:W-:-:S03]  /*0a60*/  CS2R R44, SRZ ;  /* 0x00000000002c7805 */ /* 0x000fc6000001ff00 */
[----:B------:R-:W3:Y:S04]  /*0a70*/  @P4 LDG.E.EL.128 R40, desc[UR6][R6.64+-0x600] ;  /* 0xfffa000606284981 */ /* 0x000ee8000c2e1d00 */
[----:B------:R1:W4:Y:S01]  /*0a80*/  @P4 LDG.E.EL.128 R44, desc[UR6][R48.64+-0x600] ;  /* 0xfffa0006302c4981 */ /* 0x000322000c2e1d00 */
[----:B0-----:R-:W-:-:S05]  /*0a90*/  IMAD.WIDE R2, R130, 0x4, R56 ;  /* 0x0000000482027825 */ /* 0x001fca00078e0238 */
[----:B------:R0:W5:Y:S01]  /*0aa0*/  @P4 LDG.E.EL.128 R52, desc[UR6][R2.64+-0x600] ;  /* 0xfffa000602344981 */ /* 0x000162000c2e1d00 */
[----:B------:R-:W0:Y:S01]  /*0ab0*/  MUFU.RCP R15, R15 ;  /* 0x0000000f000f7308 */ /* 0x000e220000001000 */
[----:B-1----:R-:W1:Y:S08]  /*0ac0*/  LDC.64 R48, c[0x0][0x240] ;  /* 0x00009000ff307b82 */ /* 0x002e700000000a00 */
[----:B0-----:R-:W0:Y:S01]  /*0ad0*/  LDC.64 R2, c[0x0][0x260] ;  /* 0x00009800ff027b82 */ /* 0x001e220000000a00 */
[----:B------:R-:W-:Y:S01]  /*0ae0*/  FMUL R7, R15, R50 ;  /* 0x000000320f077220 */ /* 0x000fe20000400000 */
[----:B------:R-:W-:Y:S01]  /*0af0*/  CS2R R56, SRZ ;  /* 0x0000000000387805 */ /* 0x000fe2000001ff00 */
[----:B------:R-:W-:-:S05]  /*0b00*/  IMAD.WIDE R66, R64, 0x4, R70 ;  /* 0x0000000440427825 */ /* 0x000fca00078e0246 */
[----:B------:R1:W5:Y:S01]  /*0b10*/  @P1 LDG.E.EL.128 R88, desc[UR6][R66.64+-0x200] ;  /* 0xfffe000642581981 */ /* 0x000362000c2e1d00 */
[----:B------:R-:W0:Y:S01]  /*0b20*/  MUFU.RCP R11, R11 ;  /* 0x0000000b000b7308 */ /* 0x000e220000001000 */
[----:B------:R-:W-:Y:S01]  /*0b30*/  ISETP.GT.AND P6, PT, R130, 0x1bf, PT ;  /* 0x000001bf8200780c */ /* 0x000fe20003fc4270 */
[----:B------:R-:W-:Y:S01]  /*0b40*/  @!P0 FMUL R69, R69, 16777216 ;  /* 0x4b80000045458820 */ /* 0x000fe20000400000 */
[----:B------:R-:W-:Y:S01]  /*0b50*/  @!P0 FMUL R78, R78, 16777216 ;  /* 0x4b8000004e4e8820 */ /* 0x000fe20000400000 */
[----:B-1----:R-:W1:Y:S01]  /*0b60*/  LDC.64 R66, c[0x0][0x220] ;  /* 0x00008800ff427b82 */ /* 0x002e620000000a00 */
[----:B--2---:R-:W-:Y:S02]  /*0b70*/  SEL R6, R39, RZ, P4 ;  /* 0x000000ff27067207 */ /* 0x004fe40002000000 */
[----:B---3--:R-:W-:-:S05]  /*0b80*/  SEL R43, R43, RZ, P4 ;  /* 0x000000ff2b2b7207 */ /* 0x008fca0002000000 */
[----:B------:R-:W-:Y:S01]  /*0b90*/  FADD R6, R6, -R43 ;  /* 0x8000002b06067221 */ /* 0x000fe20000000000 */
[----:B----4-:R-:W-:-:S03]  /*0ba0*/  SEL R47, R47, RZ, P4 ;  /* 0x000000ff2f2f7207 */ /* 0x010fc60002000000 */
[----:B------:R-:W-:Y:S01]  /*0bb0*/  FMUL R6, R7, R6 ;  /* 0x0000000607067220 */ /* 0x000fe20000400000 */
[----:B-----5:R-:W-:-:S05]  /*0bc0*/  SEL R32, R55, RZ, P4 ;  /* 0x000000ff37207207 */ /* 0x020fca0002000000 */
[----:B------:R-:W-:Y:S01]  /*0bd0*/  FFMA R6, R47, R6, R32 ;  /* 0x000000062f067223 */ /* 0x000fe20000000020 */
[----:B------:R-:W-:-:S04]  /*0be0*/  IMAD.SHL.U32 R32, R137, 0x100, RZ ;  /* 0x0000010089207824 */ /* 0x000fc800078e00ff */
[----:B------:R-:W-:Y:S01]  /*0bf0*/  FSETP.GEU.AND P5, PT, R6, RZ, PT ;  /* 0x000000ff0600720b */ /* 0x000fe20003fae000 */
[----:B------:R-:W-:Y:S02]  /*0c00*/  IMAD.IADD R7, R51, 0x1, R32 ;  /* 0x0000000133077824 */ /* 0x000fe400078e0220 */
[----:B------:R-:W-:Y:S01]  /*0c10*/  IMAD.WIDE R50, R64, 0x4, R76 ;  /* 0x0000000440327825 */ /* 0x000fe200078e024c */
[----:B------:R-:W-:-:S03]  /*0c20*/  FSEL R103, R6, RZ, P5 ;  /* 0x000000ff06677208 */ /* 0x000fc60002800000 */
[----:B------:R-:W-:Y:S01]  /*0c30*/  IMAD.WIDE R6, R7, 0x4, R48 ;  /* 0x0000000407067825 */ /* 0x000fe200078e0230 */
[----:B------:R-:W2:Y:S04]  /*0c40*/  @P1 LDG.E.EL.128 R60, desc[UR6][R50.64+-0x200] ;  /* 0xfffe0006323c1981 */ /* 0x000ea8000c2e1d00 */
[----:B------:R0:W3:Y:S02]  /*0c50*/  @P1 LDG.E.EL.128 R56, desc[UR6][R6.64] ;  /* 0x0000000606381981 */ /* 0x0000e4000c2e1d00 */
[----:B0-----:R-:W-:-:S05]  /*0c60*/  IMAD.WIDE R6, R64, 0x4, R2 ;  /* 0x0000000440067825 */ /* 0x001fca00078e0202 */
[----:B------:R0:W4:Y:S01]  /*0c70*/  @P1 LDG.E.EL.128 R80, desc[UR6][R6.64+-0x200] ;  /* 0xfffe000606501981 */ /* 0x000122000c2e1d00 */
[----:B------:R-:W-:Y:S01]  /*0c80*/  FMUL R74, R11, R74 ;  /* 0x0000004a0b4a7220 */ /* 0x000fe20000400000 */
[----:B------:R-:W-:Y:S02]  /*0c90*/  SEL R11, R14, RZ, P4 ;  /* 0x000000ff0e0b7207 */ /* 0x000fe40002000000 */
[----:B0-----:R-:W-:-:S05]  /*0ca0*/  SEL R6, R10, RZ, P1 ;  /* 0x000000ff0a067207 */ /* 0x001fca0000800000 */
[----:B------:R-:W-:Y:S01]  /*0cb0*/  FADD R6, R6, 9.9999997473787516356e-06 ;  /* 0x3727c5ac06067421 */ /* 0x000fe20000000000 */
[----:B------:R-:W-:-:S03]  /*0cc0*/  FADD R11, R11, 9.9999997473787516356e-06 ;  /* 0x3727c5ac0b0b7421 */ /* 0x000fc60000000000 */
[----:B------:R-:W0:Y:S08]  /*0cd0*/  MUFU.SQRT R7, R6 ;  /* 0x0000000600077308 */ /* 0x000e300000002000 */
[----:B------:R-:W5:Y:S01]  /*0ce0*/  MUFU.SQRT R14, R11 ;  /* 0x0000000b000e7308 */ /* 0x000f620000002000 */
[----:B------:R-:W-:Y:S02]  /*0cf0*/  @P3 FSEL R103, R19, RZ, P6 ;  /* 0x000000ff13673208 */ /* 0x000fe40003000000 */
[----:B0-----:R-:W-:-:S04]  /*0d00*/  FSETP.GEU.AND P6, PT, R7, 1.175494350822287508e-38, PT ;  /* 0x008000000700780b */ /* 0x001fc80003fce000 */
[----:B------:R-:W-:Y:S02]  /*0d10*/  P2R R6, PR, RZ, 0x40 ;  /* 0x00000040ff067803 */ /* 0x000fe40000000000 */
[----:B-----5:R-:W-:Y:S01]  /*0d20*/  FSETP.GT.AND P6, PT, R14, 8.50705917302346158658e+37, PT ;  /* 0x7e8000000e00780b */ /* 0x020fe20003fc4000 */
[----:B------:R-:W0:Y:S01]  /*0d30*/  MUFU.RCP R69, R69 ;  /* 0x0000004500457308 */ /* 0x000e220000001000 */
[----:B------:R-:W-:-:S04]  /*0d40*/  ISETP.NE.AND P0, PT, R23, RZ, PT ;  /* 0x000000ff1700720c */ /* 0x000fc80003f05270 */
[----:B------:R-:W-:Y:S02]  /*0d50*/  SEL R11, R22, RZ, P0 ;  /* 0x000000ff160b7207 */ /* 0x000fe40000000000 */
[----:B------:R-:W-:Y:S02]  /*0d60*/  SEL R19, R26, RZ, P0 ;  /* 0x000000ff1a137207 */ /* 0x000fe40000000000 */
[----:B------:R-:W-:Y:S02]  /*0d70*/  SEL R30, R30, RZ, P0 ;  /* 0x000000ff1e1e7207 */ /* 0x000fe40000000000 */
[----:B------:R-:W-:Y:S02]  /*0d80*/  SEL R54, R54, RZ, P4 ;  /* 0x000000ff36367207 */ /* 0x000fe40002000000 */
[----:B------:R-:W-:Y:S02]  /*0d90*/  SEL R5, R5, RZ, P0 ;  /* 0x000000ff05057207 */ /* 0x000fe40000000000 */
[----:B------:R-:W-:-:S02]  /*0da0*/  SEL R29, R29, RZ, P0 ;  /* 0x000000ff1d1d7207 */ /* 0x000fc40000000000 */
[----:B------:R-:W-:Y:S02]  /*0db0*/  SEL R4, R4, RZ, P0 ;  /* 0x000000ff04047207 */ /* 0x000fe40000000000 */
[----:B------:R-:W-:Y:S02]  /*0dc0*/  SEL R53, R53, RZ, P4 ;  /* 0x000000ff35357207 */ /* 0x000fe40002000000 */
[----:B--2---:R-:W-:Y:S02]  /*0dd0*/  SEL R50, R63, RZ, P1 ;  /* 0x000000ff3f327207 */ /* 0x004fe40000800000 */
[----:B---3--:R-:W-:-:S05]  /*0de0*/  SEL R15, R59, RZ, P1 ;  /* 0x000000ff3b0f7207 */ /* 0x008fca0000800000 */
[----:B------:R-:W-:Y:S01]  /*0df0*/  FADD R15, R15, -R50 ;  /* 0x800000320f0f7221 */ /* 0x000fe20000000000 */
[----:B------:R-:W-:-:S03]  /*0e00*/  SEL R50, R91, RZ, P1 ;  /* 0x000000ff5b327207 */ /* 0x000fc60000800000 */
[----:B------:R-:W-:Y:S01]  /*0e10*/  FMUL R15, R74, R15 ;  /* 0x0000000f4a0f7220 */ /* 0x000fe20000400000 */
[----:B----4-:R-:W-:-:S05]  /*0e20*/  SEL R83, R83, RZ, P1 ;  /* 0x000000ff53537207 */ /* 0x010fca0000800000 */
[----:B------:R-:W-:Y:S01]  /*0e30*/  FFMA R15, R50, R15, R83 ;  /* 0x0000000f320f7223 */ /* 0x000fe20000000053 */
[----:B------:R-:W-:Y:S01]  /*0e40*/  SEL R82, R82, RZ, P1 ;  /* 0x000000ff52527207 */ /* 0x000fe20000800000 */
[----:B------:R-:W2:Y:S03]  /*0e50*/  LDC.64 R50, c[0x0][0x238] ;  /* 0x00008e00ff327b82 */ /* 0x000ea60000000a00 */
[----:B------:R-:W-:-:S04]  /*0e60*/  FSETP.GEU.AND P5, PT, R15, RZ, PT ;  /* 0x000000ff0f00720b */ /* 0x000fc80003fae000 */
[----:B------:R-:W-:Y:S02]  /*0e70*/  @!P2 FSEL R103, R15, RZ, P5 ;  /* 0x000000ff0f67a208 */ /* 0x000fe40002800000 */
[----:B------:R-:W-:-:S04]  /*0e80*/  FSETP.GT.AND P5, PT, R7, 8.50705917302346158658e+37, PT ;  /* 0x7e8000000700780b */ /* 0x000fc80003fa4000 */
[----:B------:R-:W-:Y:S02]  /*0e90*/  FSEL R10, R240, 1, P5 ;  /* 0x3f800000f00a7808 */ /* 0x000fe40002800000 */
[----:B------:R-:W-:-:S07]  /*0ea0*/  FSEL R15, R171, 1, P6 ;  /* 0x3f800000ab0f7808 */ /* 0x000fce0003000000 */
[----:B------:R-:W-:Y:S01]  /*0eb0*/  @P5 FMUL R7, R7, 0.25 ;  /* 0x3e80000007075820 */ /* 0x000fe20000400000 */
[C---:B------:R-:W-:Y:S01]  /*0ec0*/  FSETP.GEU.AND P5, PT, R14.reuse, 1.175494350822287508e-38, PT ;  /* 0x008000000e00780b */ /* 0x040fe20003fae000 */
[----:B------:R-:W-:Y:S01]  /*0ed0*/  @P6 FMUL R14, R14, 0.25 ;  /* 0x3e8000000e0e6820 */ /* 0x000fe20000400000 */
[----:B------:R-:W-:Y:S02]  /*0ee0*/  ISETP.NE.AND P6, PT, R6, RZ, PT ;  /* 0x000000ff0600720c */ /* 0x000fe40003fc5270 */
[----:B------:R-:W-:-:S05]  /*0ef0*/  SEL R6, R18, RZ, P0 ;  /* 0x000000ff12067207 */ /* 0x000fca0000000000 */
[----:B------:R-:W-:Y:S01]  /*0f00*/  FADD R6, R6, -R11 ;  /* 0x8000000b06067221 */ /* 0x000fe20000000000 */
[----:B0-----:R-:W-:-:S03]  /*0f10*/  FMUL R11, R69, R78 ;  /* 0x0000004e450b7220 */ /* 0x001fc60000400000 */
[----:B------:R-:W-:Y:S01]  /*0f20*/  @!P5 FMUL R14, R14, 16777216 ;  /* 0x4b8000000e0ed820 */ /* 0x000fe20000400000 */
[----:B------:R-:W-:-:S04]  /*0f30*/  FMUL R6, R11, R6 ;  /* 0x000000060b067220 */ /* 0x000fc80000400000 */
[----:B------:R-:W-:Y:S01]  /*0f40*/  FFMA R6, R19, R6, R30 ;  /* 0x0000000613067223 */ /* 0x000fe2000000001e */
[----:B------:R-:W0:Y:S01]  /*0f50*/  MUFU.RCP R14, R14 ;  /* 0x0000000e000e7308 */ /* 0x000e220000001000 */
[----:B------:R-:W-:Y:S01]  /*0f60*/  @!P5 FMUL R15, R15, 16777216 ;  /* 0x4b8000000f0fd820 */ /* 0x000fe20000400000 */
[----:B------:R-:W-:Y:S01]  /*0f70*/  SEL R19, R42, RZ, P4 ;  /* 0x000000ff2a137207 */ /* 0x000fe20002000000 */
[----:B------:R-:W-:Y:S01]  /*0f80*/  @!P6 FMUL R7, R7, 16777216 ;  /* 0x4b8000000707e820 */ /* 0x000fe20000400000 */
[----:B------:R-:W-:Y:S01]  /*0f90*/  FSETP.GEU.AND P5, PT, R6, RZ, PT ;  /* 0x000000ff0600720b */ /* 0x000fe20003fae000 */
[----:B------:R-:W-:Y:S01]  /*0fa0*/  @!P6 FMUL R10, R10, 16777216 ;  /* 0x4b8000000a0ae820 */ /* 0x000fe20000400000 */
[----:B------:R-:W-:Y:S01]  /*0fb0*/  SEL R81, R81, RZ, P1 ;  /* 0x000000ff51517207 */ /* 0x000fe20000800000 */
[----:B------:R-:W3:Y:S01]  /*0fc0*/  LDC.64 R30, c[0x0][0x218] ;  /* 0x00008600ff1e7b82 */ /* 0x000ee20000000a00 */
[----:B------:R-:W-:Y:S02]  /*0fd0*/  FSEL R11, R6, RZ, P5 ;  /* 0x000000ff060b7208 */ /* 0x000fe40002800000 */
[----:B------:R-:W-:-:S05]  /*0fe0*/  SEL R6, R38, RZ, P4 ;  /* 0x000000ff26067207 */ /* 0x000fca0002000000 */
[----:B------:R-:W-:Y:S01]  /*0ff0*/  FADD R6, R6, -R19 ;  /* 0x8000001306067221 */ /* 0x000fe20000000000 */
[----:B0-----:R-:W-:Y:S01]  /*1000*/  FMUL R15, R14, R15 ;  /* 0x0000000f0e0f7220 */ /* 0x001fe20000400000 */
[----:B------:R-:W-:-:S03]  /*1010*/  SEL R19, R46, RZ, P4 ;  /* 0x000000ff2e137207 */ /* 0x000fc60002000000 */
[----:B------:R-:W-:Y:S01]  /*1020*/  FMUL R6, R15, R6 ;  /* 0x000000060f067220 */ /* 0x000fe20000400000 */
[----:B------:R-:W0:Y:S03]  /*1030*/  MUFU.RCP R7, R7 ;  /* 0x0000000700077308 */ /* 0x000e260000001000 */
[----:B------:R-:W-:Y:S01]  /*1040*/  FFMA R6, R19, R6, R54 ;  /* 0x0000000613067223 */ /* 0x000fe20000000036 */
[----:B------:R-:W-:Y:S01]  /*1050*/  SEL R15, R62, RZ, P1 ;  /* 0x000000ff3e0f7207 */ /* 0x000fe20000800000 */
[----:B------:R-:W4:Y:S03]  /*1060*/  LDC.64 R54, c[0x0][0x228] ;  /* 0x00008a00ff367b82 */ /* 0x000f260000000a00 */
[----:B------:R-:W-:-:S04]  /*1070*/  FSETP.GEU.AND P5, PT, R6, RZ, PT ;  /* 0x000000ff0600720b */ /* 0x000fc80003fae000 */
[----:B------:R-:W-:Y:S02]  /*1080*/  FSEL R125, R6, RZ, P5 ;  /* 0x000000ff067d7208 */ /* 0x000fe40002800000 */
[----:B------:R-:W-:Y:S01]  /*1090*/  SEL R6, R58, RZ, P1 ;  /* 0x000000ff3a067207 */ /* 0x000fe20000800000 */
[----:B0-----:R-:W-:Y:S01]  /*10a0*/  FMUL R19, R7, R10 ;  /* 0x0000000a07137220 */ /* 0x001fe20000400000 */
[----:B------:R-:W-:Y:S01]  /*10b0*/  ISETP.GT.AND P6, PT, R130, 0x1bf, PT ;  /* 0x000001bf8200780c */ /* 0x000fe20003fc4270 */
[----:B------:R-:W-:Y:S02]  /*10c0*/  FADD R7, R5, 9.9999997473787516356e-06 ;  /* 0x3727c5ac05077421 */ /* 0x000fe40000000000 */
[----:B------:R-:W-:Y:S01]  /*10d0*/  FADD R6, R6, -R15 ;  /* 0x8000000f06067221 */ /* 0x000fe20000000000 */
[----:B------:R-:W-:Y:S02]  /*10e0*/  SEL R15, R90, RZ, P1 ;  /* 0x000000ff5a0f7207 */ /* 0x000fe40000800000 */
[----:B------:R-:W-:Y:S01]  /*10f0*/  @P3 FSEL R125, R11, RZ, P6 ;  /* 0x000000ff0b7d3208 */ /* 0x000fe20003000000 */
[----:B------:R-:W-:Y:S01]  /*1100*/  FMUL R6, R19, R6 ;  /* 0x0000000613067220 */ /* 0x000fe20000400000 */
[----:B------:R-:W0:Y:S01]  /*1110*/  MUFU.SQRT R11, R7 ;  /* 0x00000007000b7308 */ /* 0x000e220000002000 */
[----:B------:R-:W-:-:S02]  /*1120*/  SEL R5, R9, RZ, P1 ;  /* 0x000000ff09057207 */ /* 0x000fc40000800000 */
[----:B------:R-:W-:Y:S01]  /*1130*/  FFMA R6, R15, R6, R82 ;  /* 0x000000060f067223 */ /* 0x000fe20000000052 */
[----:B------:R-:W-:Y:S02]  /*1140*/  SEL R9, R13, RZ, P4 ;  /* 0x000000ff0d097207 */ /* 0x000fe40002000000 */
[----:B------:R-:W-:Y:S02]  /*1150*/  FADD R5, R5, 9.9999997473787516356e-06 ;  /* 0x3727c5ac05057421 */ /* 0x000fe40000000000 */
[----:B------:R-:W-:Y:S01]  /*1160*/  FSETP.GEU.AND P5, PT, R6, RZ, PT ;  /* 0x000000ff0600720b */ /* 0x000fe20003fae000 */
[----:B------:R-:W-:-:S03]  /*1170*/  FADD R9, R9, 9.9999997473787516356e-06 ;  /* 0x3727c5ac09097421 */ /* 0x000fc60000000000 */
[----:B------:R-:W-:Y:S02]  /*1180*/  @!P2 FSEL R125, R6, RZ, P5 ;  /* 0x000000ff067da208 */ /* 0x000fe40002800000 */
[----:B------:R-:W5:Y:S01]  /*1190*/  MUFU.SQRT R6, R5 ;  /* 0x0000000500067308 */ /* 0x000f620000002000 */
[----:B0-----:R-:W-:-:S07]  /*11a0*/  FSETP.GT.AND P5, PT, R11, 8.50705917302346158658e+37, PT ;  /* 0x7e8000000b00780b */ /* 0x001fce0003fa4000 */
[----:B------:R-:W0:Y:S01]  /*11b0*/  MUFU.SQRT R10, R9 ;  /* 0x00000009000a7308 */ /* 0x000e220000002000 */
[----:B------:R-:W-:Y:S02]  /*11c0*/  P2R R15, PR, RZ, 0x8 ;  /* 0x00000008ff0f7803 */ /* 0x000fe40000000000 */
[----:B------:R-:W-:Y:S02]  /*11d0*/  FSETP.GEU.AND P3, PT, R11, 1.175494350822287508e-38, PT ;  /* 0x008000000b00780b */ /* 0x000fe40003f6e000 */
[----:B------:R-:W-:Y:S01]  /*11e0*/  FSEL R14, R171, 1, P5 ;  /* 0x3f800000ab0e7808 */ /* 0x000fe20002800000 */
[----:B------:R-:W-:Y:S01]  /*11f0*/  @P5 FMUL R11, R11, 0.25 ;  /* 0x3e8000000b0b5820 */ /* 0x000fe20000400000 */
[----:B-----5:R-:W-:Y:S02]  /*1200*/  FSETP.GT.AND P5, PT, R6, 8.50705917302346158658e+37, PT ;  /* 0x7e8000000600780b */ /* 0x020fe40003fa4000 */
[----:B0-----:R-:W-:Y:S02]  /*1210*/  FSETP.GT.AND P6, PT, R10, 8.50705917302346158658e+37, PT ;  /* 0x7e8000000a00780b */ /* 0x001fe40003fc4000 */
[----:B------:R-:W-:-:S02]  /*1220*/  P2R R18, PR, RZ, 0x8 ;  /* 0x00000008ff127803 */ /* 0x000fc40000000000 */
[----:B------:R-:W-:-:S07]  /*1230*/  FSETP.GEU.AND P3, PT, R6, 1.175494350822287508e-38, PT ;  /* 0x008000000600780b */ /* 0x000fce0003f6e000 */
[----:B------:R-:W-:Y:S01]  /*1240*/  @P5 FMUL R6, R6, 0.25 ;  /* 0x3e80000006065820 */ /* 0x000fe20000400000 */
[----:B------:R-:W-:Y:S02]  /*1250*/  FSEL R7, R240, 1, P5 ;  /* 0x3f800000f0077808 */ /* 0x000fe40002800000 */
[C---:B------:R-:W-:Y:S02]  /*1260*/  FSETP.GEU.AND P5, PT, R10.reuse, 1.175494350822287508e-38, PT ;  /* 0x008000000a00780b */ /* 0x040fe40003fae000 */
[----:B------:R-:W-:Y:S01]  /*1270*/  FSEL R5, R171, 1, P6 ;  /* 0x3f800000ab057808 */ /* 0x000fe20003000000 */
[----:B------:R-:W-:Y:S01]  /*1280*/  @P6 FMUL R10, R10, 0.25 ;  /* 0x3e8000000a0a6820 */ /* 0x000fe20000400000 */
[----:B------:R-:W-:-:S13]  /*1290*/  ISETP.NE.AND P6, PT, R18, RZ, PT ;  /* 0x000000ff1200720c */ /* 0x000fda0003fc5270 */
[----:B------:R-:W-:-:S06]  /*12a0*/  @!P6 FMUL R11, R11, 16777216 ;  /* 0x4b8000000b0be820 */ /* 0x000fcc0000400000 */
[----:B------:R-:W0:Y:S01]  /*12b0*/  MUFU.RCP R11, R11 ;  /* 0x0000000b000b7308 */ /* 0x000e220000001000 */
[----:B------:R-:W-:Y:S01]  /*12c0*/  SEL R18, R21, RZ, P0 ;  /* 0x000000ff15127207 */ /* 0x000fe20000000000 */
[----:B------:R-:W-:Y:S01]  /*12d0*/  @!P6 FMUL R14, R14, 16777216 ;  /* 0x4b8000000e0ee820 */ /* 0x000fe20000400000 */
[----:B------:R-:W-:Y:S01]  /*12e0*/  SEL R9, R17, RZ, P0 ;  /* 0x000000ff11097207 */ /* 0x000fe20000000000 */
[----:B------:R-:W-:-:S04]  /*12f0*/  @!P5 FMUL R10, R10, 16777216 ;  /* 0x4b8000000a0ad820 */ /* 0x000fc80000400000 */
[----:B------:R-:W-:Y:S01]  /*1300*/  FADD R9, R9, -R18 ;  /* 0x8000001209097221 */ /* 0x000fe20000000000 */
[----:B------:R-:W-:Y:S01]  /*1310*/  SEL R18, R25, RZ, P0 ;  /* 0x000000ff19127207 */ /* 0x000fe20000000000 */
[----:B0-----:R-:W-:-:S04]  /*1320*/  FMUL R14, R11, R14 ;  /* 0x0000000e0b0e7220 */ /* 0x001fc80000400000 */
[----:B------:R-:W-:Y:S01]  /*1330*/  FMUL R9, R14, R9 ;  /* 0x000000090e097220 */ /* 0x000fe20000400000 */
[----:B------:R-:W-:Y:S01]  /*1340*/  @!P3 FMUL R6, R6, 16777216 ;  /* 0x4b8000000606b820 */ /* 0x000fe20000400000 */
[----:B------:R-:W0:Y:S02]  /*1350*/  MUFU.RCP R10, R10 ;  /* 0x0000000a000a7308 */ /* 0x000e240000001000 */
[----:B------:R-:W-:Y:S01]  /*1360*/  FFMA R9, R18, R9, R29 ;  /* 0x0000000912097223 */ /* 0x000fe2000000001d */
[----:B------:R-:W-:-:S04]  /*1370*/  @!P5 FMUL R5, R5, 16777216 ;  /* 0x4b8000000505d820 */ /* 0x000fc80000400000 */
[----:B------:R-:W-:Y:S01]  /*1380*/  FSETP.GEU.AND P5, PT, R9, RZ, PT ;  /* 0x000000ff0900720b */ /* 0x000fe20003fae000 */
[----:B------:R-:W5:Y:S01]  /*1390*/  MUFU.RCP R6, R6 ;  /* 0x0000000600067308 */ /* 0x000f620000001000 */
[----:B------:R-:W-:Y:S02]  /*13a0*/  SEL R14, R41, RZ, P4 ;  /* 0x000000ff290e7207 */ /* 0x000fe40002000000 */
[----:B------:R-:W-:Y:S02]  /*13b0*/  FSEL R13, R9, RZ, P5 ;  /* 0x000000ff090d7208 */ /* 0x000fe40002800000 */
[----:B------:R-:W-:Y:S01]  /*13c0*/  SEL R9, R37, RZ, P4 ;  /* 0x000000ff25097207 */ /* 0x000fe20002000000 */
[----:B------:R-:W-:-:S04]  /*13d0*/  @!P3 FMUL R7, R7, 16777216 ;  /* 0x4b8000000707b820 */ /* 0x000fc80000400000 */
[----:B------:R-:W-:Y:S01]  /*13e0*/  FADD R9, R9, -R14 ;  /* 0x8000000e09097221 */ /* 0x000fe20000000000 */
[----:B0-----:R-:W-:Y:S01]  /*13f0*/  FMUL R14, R10, R5 ;  /* 0x000000050a0e7220 */ /* 0x001fe20000400000 */
[----:B------:R-:W-:Y:S02]  /*1400*/  SEL R5, R57, RZ, P1 ;  /* 0x000000ff39057207 */ /* 0x000fe40000800000 */
[----:B------:R-:W-:Y:S01]  /*1410*/  SEL R10, R61, RZ, P1 ;  /* 0x000000ff3d0a7207 */ /* 0x000fe20000800000 */
[----:B------:R-:W-:Y:S01]  /*1420*/  FMUL R9, R14, R9 ;  /* 0x000000090e097220 */ /* 0x000fe20000400000 */
[----:B-----5:R-:W-:-:S03]  /*1430*/  FMUL R14, R6, R7 ;  /* 0x00000007060e7220 */ /* 0x020fc60000400000 */
[----:B------:R-:W-:Y:S01]  /*1440*/  FADD R5, R5, -R10 ;  /* 0x8000000a05057221 */ /* 0x000fe20000000000 */
[----:B------:R-:W-:Y:S02]  /*1450*/  SEL R18, R45, RZ, P4 ;  /* 0x000000ff2d127207 */ /* 0x000fe40002000000 */
[----:B------:R-:W-:Y:S01]  /*1460*/  SEL R10, R89, RZ, P1 ;  /* 0x000000ff590a7207 */ /* 0x000fe20000800000 */
[----:B------:R-:W-:Y:S01]  /*1470*/  FMUL R5, R14, R5 ;  /* 0x000000050e057220 */ /* 0x000fe20000400000 */
[----:B------:R-:W-:Y:S01]  /*1480*/  FADD R6, R4, 9.9999997473787516356e-06 ;  /* 0x3727c5ac04067421 */ /* 0x000fe20000000000 */
[----:B------:R-:W-:Y:S01]  /*1490*/  ISETP.NE.AND P3, PT, R15, RZ, PT ;  /* 0x000000ff0f00720c */ /* 0x000fe20003f65270 */
[----:B------:R-:W-:Y:S01]  /*14a0*/  FFMA R9, R18, R9, R53 ;  /* 0x0000000912097223 */ /* 0x000fe20000000035 */
[----:B------:R-:W-:Y:S02]  /*14b0*/  FFMA R5, R10, R5, R81 ;  /* 0x000000050a057223 */ /* 0x000fe40000000051 */
[----:B------:R-:W0:Y:S01]  /*14c0*/  MUFU.SQRT R10, R6 ;  /* 0x00000006000a7308 */ /* 0x000e220000002000 */
[----:B------:R-:W-:-:S02]  /*14d0*/  SEL R4, R8, RZ, P1 ;  /* 0x000000ff08047207 */ /* 0x000fc40000800000 */
[C---:B------:R-:W-:Y:S02]  /*14e0*/  FSETP.GEU.AND P5, PT, R9.reuse, RZ, PT ;  /* 0x000000ff0900720b */ /* 0x040fe40003fae000 */
[----:B------:R-:W-:Y:S02]  /*14f0*/  SEL R7, R12, RZ, P4 ;  /* 0x000000ff0c077207 */ /* 0x000fe40002000000 */
[----:B------:R-:W-:Y:S02]  /*1500*/  FSEL R124, R9, RZ, P5 ;  /* 0x000000ff097c7208 */ /* 0x000fe40002800000 */
[----:B------:R-:W-:Y:S01]  /*1510*/  ISETP.GT.AND P6, PT, R130, 0x1bf, PT ;  /* 0x000001bf8200780c */ /* 0x000fe20003fc4270 */
[----:B------:R-:W-:Y:S01]  /*1520*/  FADD R4, R4, 9.9999997473787516356e-06 ;  /* 0x3727c5ac04047421 */ /* 0x000fe20000000000 */
[----:B------:R-:W-:Y:S01]  /*1530*/  FSETP.GEU.AND P5, PT, R5, RZ, PT ;  /* 0x000000ff0500720b */ /* 0x000fe20003fae000 */
[----:B------:R-:W-:Y:S01]  /*1540*/  FADD R7, R7, 9.9999997473787516356e-06 ;  /* 0x3727c5ac07077421 */ /* 0x000fe20000000000 */
[----:B------:R-:W-:-:S02]  /*1550*/  @P3 FSEL R124, R13, RZ, P6 ;  /* 0x000000ff0d7c3208 */ /* 0x000fc40003000000 */
[----:B------:R-:W-:Y:S02]  /*1560*/  @!P2 FSEL R124, R5, RZ, P5 ;  /* 0x000000ff057ca208 */ /* 0x000fe40002800000 */
[----:B------:R-:W5:Y:S01]  /*1570*/  MUFU.SQRT R5, R4 ;  /* 0x0000000400057308 */ /* 0x000f620000002000 */
[----:B0-----:R-:W-:-:S07]  /*1580*/  FSETP.GT.AND P5, PT, R10, 8.50705917302346158658e+37, PT ;  /* 0x7e8000000a00780b */ /* 0x001fce0003fa4000 */
[----:B------:R-:W0:Y:S01]  /*1590*/  MUFU.SQRT R8, R7 ;  /* 0x0000000700087308 */ /* 0x000e220000002000 */
[----:B------:R-:W-:Y:S02]  /*15a0*/  P2R R13, PR, RZ, 0x8 ;  /* 0x00000008ff0d7803 */ /* 0x000fe40000000000 */
[C---:B------:R-:W-:Y:S02]  /*15b0*/  FSETP.GEU.AND P3, PT, R10.reuse, 1.175494350822287508e-38, PT ;  /* 0x008000000a00780b */ /* 0x040fe40003f6e000 */
        /* <DEDUP_REMOVED lines=17> */
[----:B------:R-:W-:Y:S01]  /*16d0*/  @!P5 FMUL R8, R8, 16777216 ;  /* 0x4b8000000808d820 */ /* 0x000fe20000400000 */
[----:B------:R-:W-:-:S03]  /*16e0*/  SEL R28, R28, RZ, P0 ;  /* 0x000000ff1c1c7207 */ /* 0x000fc60000000000 */
[----:B------:R-:W-:Y:S01]  /*16f0*/  FADD R4, R4, -R7 ;  /* 0x8000000704047221 */ /* 0x000fe20000000000 */
[----:B------:R-:W-:Y:S01]  /*1700*/  SEL R7, R24, RZ, P0 ;  /* 0x000000ff18077207 */ /* 0x000fe20000000000 */
[----:B0-----:R-:W-:-:S04]  /*1710*/  FMUL R11, R10, R11 ;  /* 0x0000000b0a0b7220 */ /* 0x001fc80000400000 */
[----:B------:R-:W-:Y:S01]  /*1720*/  FMUL R4, R11, R4 ;  /* 0x000000040b047220 */ /* 0x000fe20000400000 */
[----:B------:R-:W0:Y:S03]  /*1730*/  MUFU.RCP R8, R8 ;  /* 0x0000000800087308 */ /* 0x000e260000001000 */
[----:B------:R-:W-:Y:S01]  /*1740*/  FFMA R4, R7, R4, R28 ;  /* 0x0000000407047223 */ /* 0x000fe2000000001c */
[----:B------:R-:W-:-:S04]  /*1750*/  @!P5 FMUL R9, R9, 16777216 ;  /* 0x4b8000000909d820 */ /* 0x000fc80000400000 */
[----:B------:R-:W-:Y:S02]  /*1760*/  FSETP.GEU.AND P5, PT, R4, RZ, PT ;  /* 0x000000ff0400720b */ /* 0x000fe40003fae000 */
[----:B------:R-:W-:Y:S02]  /*1770*/  SEL R11, R40, RZ, P4 ;  /* 0x000000ff280b7207 */ /* 0x000fe40002000000 */
[----:B------:R-:W-:Y:S02]  /*1780*/  FSEL R7, R4, RZ, P5 ;  /* 0x000000ff04077208 */ /* 0x000fe40002800000 */
[----:B------:R-:W-:Y:S01]  /*1790*/  SEL R4, R36, RZ, P4 ;  /* 0x000000ff24047207 */ /* 0x000fe20002000000 */
[----:B0-----:R-:W-:Y:S01]  /*17a0*/  FMUL R9, R8, R9 ;  /* 0x0000000908097220 */ /* 0x001fe20000400000 */
[----:B------:R-:W-:-:S03]  /*17b0*/  @!P3 FMUL R5, R5, 16777216 ;  /* 0x4b8000000505b820 */ /* 0x000fc60000400000 */
[----:B------:R-:W-:Y:S01]  /*17c0*/  FADD R4, R4, -R11 ;  /* 0x8000000b04047221 */ /* 0x000fe20000000000 */
[----:B------:R-:W-:Y:S02]  /*17d0*/  SEL R11, R44, RZ, P4 ;  /* 0x000000ff2c0b7207 */ /* 0x000fe40002000000 */
[----:B------:R-:W-:Y:S01]  /*17e0*/  SEL R52, R52, RZ, P4 ;  /* 0x000000ff34347207 */ /* 0x000fe20002000000 */
[----:B------:R-:W-:Y:S01]  /*17f0*/  FMUL R4, R9, R4 ;  /* 0x0000000409047220 */ /* 0x000fe20000400000 */
[----:B------:R-:W0:Y:S03]  /*1800*/  MUFU.RCP R5, R5 ;  /* 0x0000000500057308 */ /* 0x000e260000001000 */
[----:B------:R-:W-:-:S05]  /*1810*/  FFMA R4, R11, R4, R52 ;  /* 0x000000040b047223 */ /* 0x000fca0000000034 */
[----:B------:R-:W-:Y:S01]  /*1820*/  FSETP.GEU.AND P5, PT, R4, RZ, PT ;  /* 0x000000ff0400720b */ /* 0x000fe20003fae000 */
[----:B------:R-:W-:Y:S01]  /*1830*/  @!P3 FMUL R6, R6, 16777216 ;  /* 0x4b8000000606b820 */ /* 0x000fe20000400000 */
[----:B------:R-:W-:Y:S02]  /*1840*/  SEL R9, R60, RZ, P1 ;  /* 0x000000ff3c097207 */ /* 0x000fe40000800000 */
[----:B------:R-:W-:Y:S02]  /*1850*/  FSEL R99, R4, RZ, P5 ;  /* 0x000000ff04637208 */ /* 0x000fe40002800000 */
[----:B------:R-:W-:Y:S01]  /*1860*/  SEL R4, R56, RZ, P1 ;  /* 0x000000ff38047207 */ /* 0x000fe20000800000 */
[----:B0-----:R-:W-:Y:S01]  /*1870*/  FMUL R11, R5, R6 ;  /* 0x00000006050b7220 */ /* 0x001fe20000400000 */
[----:B------:R-:W-:-:S03]  /*1880*/  ISETP.NE.AND P3, PT, R13, RZ, PT ;  /* 0x000000ff0d00720c */ /* 0x000fc60003f65270 */
[----:B------:R-:W-:Y:S01]  /*1890*/  FADD R4, R4, -R9 ;  /* 0x8000000904047221 */ /* 0x000fe20000000000 */
[----:B------:R-:W-:Y:S02]  /*18a0*/  SEL R9, R88, RZ, P1 ;  /* 0x000000ff58097207 */ /* 0x000fe40000800000 */
[----:B------:R-:W-:Y:S01]  /*18b0*/  SEL R80, R80, RZ, P1 ;  /* 0x000000ff50507207 */ /* 0x000fe20000800000 */
[----:B------:R-:W-:Y:S01]  /*18c0*/  FMUL R4, R11, R4 ;  /* 0x000000040b047220 */ /* 0x000fe20000400000 */
[----:B------:R-:W-:-:S03]  /*18d0*/  ISETP.GT.AND P6, PT, R130, 0x1bf, PT ;  /* 0x000001bf8200780c */ /* 0x000fc60003fc4270 */
[----:B------:R-:W-:Y:S02]  /*18e0*/  FFMA R4, R9, R4, R80 ;  /* 0x0000000409047223 */ /* 0x000fe40000000050 */
[----:B------:R-:W-:Y:S02]  /*18f0*/  @P3 FSEL R99, R7, RZ, P6 ;  /* 0x000000ff07633208 */ /* 0x000fe40003000000 */
[----:B------:R-:W-:Y:S02]  /*1900*/  @P3 LOP3.LUT R86, R86, 0x20, RZ, 0xfc, !PT ;  /* 0x0000002056563812 */ /* 0x000fe400078efcff */
[----:B------:R-:W-:Y:S02]  /*1910*/  FSETP.GEU.AND P5, PT, R4, RZ, PT ;  /* 0x000000ff0400720b */ /* 0x000fe40003fae000 */
[----:B------:R-:W-:Y:S02]  /*1920*/  ISETP.GE.AND P3, PT, R0, 0x19, PT ;  /* 0x000000190000780c */ /* 0x000fe40003f66270 */
[----:B------:R-:W-:-:S02]  /*1930*/  @!P2 FSEL R99, R4, RZ, P5 ;  /* 0x000000ff0463a208 */ /* 0x000fc40002800000 */
[C---:B------:R-:W-:Y:S02]  /*1940*/  ISETP.LT.AND P5, PT, R64.reuse, 0x80, !P3 ;  /* 0x000000804000780c */ /* 0x040fe40005fa1270 */
[----:B------:R-:W-:Y:S02]  /*1950*/  CS2R R4, SRZ ;  /* 0x0000000000047805 */ /* 0x000fe4000001ff00 */
[----:B------:R-:W-:Y:S01]  /*1960*/  CS2R R6, SRZ ;  /* 0x0000000000067805 */ /* 0x000fe2000001ff00 */
[----:B----4-:R-:W-:-:S08]  /*1970*/  IMAD.WIDE R8, R64, 0x4, R54 ;  /* 0x0000000440087825 */ /* 0x010fd000078e0236 */
[----:B------:R0:W4:Y:S01]  /*1980*/  @P5 LDG.E.EL.128 R4, desc[UR6][R8.64] ;  /* 0x0000000608045981 */ /* 0x000122000c2e1d00 */
[----:B------:R-:W-:Y:S01]  /*1990*/  IMAD.SHL.U32 R36, R137, 0x80, RZ ;  /* 0x0000008089247824 */ /* 0x000fe200078e00ff */
[----:B------:R-:W-:-:S03]  /*19a0*/  CS2R R12, SRZ ;  /* 0x00000000000c7805 */ /* 0x000fc6000001ff00 */
[C---:B------:R-:W-:Y:S01]  /*19b0*/  IMAD.IADD R25, R64.reuse, 0x1, R36 ;  /* 0x0000000140197824 */ /* 0x040fe200078e0224 */
[----:B------:R-:W-:Y:S01]  /*19c0*/  CS2R R14, SRZ ;  /* 0x00000000000e7805 */ /* 0x000fe2000001ff00 */
[----:B-1----:R-:W-:Y:S01]  /*19d0*/  IMAD.WIDE R26, R64, 0x4, R66 ;  /* 0x00000004401a7825 */ /* 0x002fe200078e0242 */
[----:B0-----:R-:W-:-:S03]  /*19e0*/  CS2R R8, SRZ ;  /* 0x0000000000087805 */ /* 0x001fc6000001ff00 */
[----:B---3--:R-:W-:Y:S01]  /*19f0*/  IMAD.WIDE R24, R25, 0x4, R30 ;  /* 0x0000000419187825 */ /* 0x008fe200078e021e */
[----:B------:R-:W3:Y:S01]  /*1a00*/  @P5 LDG.E.EL.128 R12, desc[UR6][R26.64] ;  /* 0x000000061a0c5981 */ /* 0x000ee2000c2e1d00 */
[----:B------:R-:W-:Y:S02]  /*1a10*/  CS2R R20, SRZ ;  /* 0x0000000000147805 */ /* 0x000fe4000001ff00 */
[----:B------:R-:W-:Y:S02]  /*1a20*/  CS2R R22, SRZ ;  /* 0x0000000000167805 */ /* 0x000fe4000001ff00 */
[----:B------:R-:W-:Y:S02]  /*1a30*/  CS2R R16, SRZ ;  /* 0x0000000000107805 */ /* 0x000fe4000001ff00 */
[----:B------:R-:W-:Y:S02]  /*1a40*/  CS2R R18, SRZ ;  /* 0x0000000000127805 */ /* 0x000fe4000001ff00 */
[----:B----4-:R-:W-:-:S02]  /*1a50*/  SEL R4, R4, RZ, P5 ;  /* 0x000000ff04047207 */ /* 0x010fc40002800000 */
[----:B------:R-:W-:-:S03]  /*1a60*/  SEL R5, R5, RZ, P5 ;  /* 0x000000ff05057207 */ /* 0x000fc60002800000 */
[----:B------:R-:W-:Y:S02]  /*1a70*/  FADD R4, R4, 9.9999997473787516356e-06 ;  /* 0x3727c5ac04047421 */ /* 0x000fe40000000000 */
[----:B------:R-:W-:Y:S02]  /*1a80*/  FADD R10, R5, 9.9999997473787516356e-06 ;  /* 0x3727c5ac050a7421 */ /* 0x000fe40000000000 */
[----:B------:R0:W1:Y:S02]  /*1a90*/  MUFU.SQRT R37, R4 ;  /* 0x0000000400257308 */ /* 0x0000640000002000 */
[----:B0-----:R-:W0:Y:S06]  /*1aa0*/  LDC.64 R4, c[0x0][0x230] ;  /* 0x00008c00ff047b82 */ /* 0x001e2c0000000a00 */
[----:B------:R4:W5:Y:S02]  /*1ab0*/  MUFU.SQRT R38, R10 ;  /* 0x0000000a00267308 */ /* 0x0009640000002000 */
[----:B----4-:R-:W-:-:S06]  /*1ac0*/  CS2R R10, SRZ ;  /* 0x00000000000a7805 */ /* 0x010fcc000001ff00 */
[----:B------:R2:W4:Y:S01]  /*1ad0*/  @P5 LDG.E.EL.128 R8, desc[UR6][R24.64] ;  /* 0x0000000618085981 */ /* 0x000522000c2e1d00 */
[----:B0-----:R-:W-:-:S04]  /*1ae0*/  IMAD.WIDE R28, R64, 0x4, R4 ;  /* 0x00000004401c7825 */ /* 0x001fc800078e0204 */
[----:B--2---:R-:W-:Y:S01]  /*1af0*/  IMAD.WIDE R24, R64, 0x4, R50 ;  /* 0x0000000440187825 */ /* 0x004fe200078e0232 */
[----:B------:R-:W2:Y:S04]  /*1b00*/  @P5 LDG.E.EL.128 R20, desc[UR6][R28.64] ;  /* 0x000000061c145981 */ /* 0x000ea8000c2e1d00 */
[----:B------:R0:W2:Y:S01]  /*1b10*/  @P5 LDG.E.EL.128 R16, desc[UR6][R24.64] ;  /* 0x0000000618105981 */ /* 0x0000a2000c2e1d00 */
[----:B------:R-:W-:Y:S02]  /*1b20*/  LOP3.LUT R86, R86, 0xffffffbf, RZ, 0xc0, !PT ;  /* 0xffffffbf56567812 */ /* 0x000fe400078ec0ff */
[----:B-1----:R-:W-:Y:S02]  /*1b30*/  FSETP.GT.AND P6, PT, R37, 8.50705917302346158658e+37, PT ;  /* 0x7e8000002500780b */ /* 0x002fe40003fc4000 */
[----:B------:R-:W-:-:S02]  /*1b40*/  @P2 LOP3.LUT R86, R86, 0x40, RZ, 0xfc, !PT ;  /* 0x0000004056562812 */ /* 0x000fc400078efcff */
[----:B------:R-:W-:-:S09]  /*1b50*/  FSETP.GEU.AND P2, PT, R37, 1.175494350822287508e-38, PT ;  /* 0x008000002500780b */ /* 0x000fd20003f4e000 */
[----:B------:R-:W-:-:S04]  /*1b60*/  @P6 FMUL R37, R37, 0.25 ;  /* 0x3e80000025256820 */ /* 0x000fc80000400000 */
[----:B------:R-:W-:Y:S01]  /*1b70*/  @!P2 FMUL R37, R37, 16777216 ;  /* 0x4b8000002525a820 */ /* 0x000fe20000400000 */
[----:B------:R-:W-:Y:S02]  /*1b80*/  FSEL R40, R240, 1, P6 ;  /* 0x3f800000f0287808 */ /* 0x000fe40003000000 */
[----:B-----5:R-:W-:-:S03]  /*1b90*/  FSETP.GT.AND P6, PT, R38, 8.50705917302346158658e+37, PT ;  /* 0x7e8000002600780b */ /* 0x020fc60003fc4000 */
[----:B------:R-:W1:Y:S01]  /*1ba0*/  MUFU.RCP R37, R37 ;  /* 0x0000002500257308 */ /* 0x000e620000001000 */
[----:B------:R-:W-:Y:S02]  /*1bb0*/  P2R R53, PR, RZ, 0x10 ;  /* 0x00000010ff357803 */ /* 0x000fe40000000000 */
[----:B------:R-:W-:Y:S01]  /*1bc0*/  FSETP.GEU.AND P4, PT, R38, 1.175494350822287508e-38, PT ;  /* 0x008000002600780b */ /* 0x000fe20003f8e000 */
[----:B------:R-:W-:Y:S01]  /*1bd0*/  @!P2 FMUL R40, R40, 16777216 ;  /* 0x4b8000002828a820 */ /* 0x000fe20000400000 */
[----:B---3--:R-:W-:-:S05]  /*1be0*/  SEL R27, R12, RZ, P5 ;  /* 0x000000ff0c1b7207 */ /* 0x008fca0002800000 */
[----:B------:R-:W-:Y:S01]  /*1bf0*/  @P6 FMUL R38, R38, 0.25 ;  /* 0x3e80000026266820 */ /* 0x000fe20000400000 */
[----:B------:R-:W-:Y:S01]  /*1c00*/  FSEL R39, R240, 1, P6 ;  /* 0x3f800000f0277808 */ /* 0x000fe20003000000 */
[----:B-1----:R-:W-:-:S04]  /*1c10*/  FMUL R41, R37, R40 ;  /* 0x0000002825297220 */ /* 0x002fc80000400000 */
[----:B------:R-:W-:Y:S01]  /*1c20*/  @!P4 FMUL R38, R38, 16777216 ;  /* 0x4b8000002626c820 */ /* 0x000fe20000400000 */
[----:B------:R-:W-:-:S05]  /*1c30*/  ISETP.GE.AND P6, PT, R64, 0x80, PT ;  /* 0x000000804000780c */ /* 0x000fca0003fc6270 */
[----:B------:R-:W1:Y:S01]  /*1c40*/  MUFU.RCP R38, R38 ;  /* 0x0000002600267308 */ /* 0x000e620000001000 */
[----:B------:R-:W-:Y:S01]  /*1c50*/  SEL R13, R13, RZ, P5 ;  /* 0x000000ff0d0d7207 */ /* 0x000fe20002800000 */
[----:B------:R-:W-:Y:S01]  /*1c60*/  @!P4 FMUL R39, R39, 16777216 ;  /* 0x4b8000002727c820 */ /* 0x000fe20000400000 */
[----:B------:R-:W-:-:S03]  /*1c70*/  SEL R6, R6, RZ, P5 ;  /* 0x000000ff06067207 */ /* 0x000fc60002800000 */
[----:B-1----:R-:W-:Y:S02]  /*1c80*/  FMUL R39, R38, R39 ;  /* 0x0000002726277220 */ /* 0x002fe40000400000 */
[----:B------:R-:W-:Y:S01]  /*1c90*/  FADD R6, R6, 9.9999997473787516356e-06 ;  /* 0x3727c5ac06067421 */ /* 0x000fe20000000000 */
[----:B------:R-:W-:-:S05]  /*1ca0*/  SEL R7, R7, RZ, P5 ;  /* 0x000000ff07077207 */ /* 0x000fca0002800000 */
[----:B------:R-:W-:Y:S01]  /*1cb0*/  FADD R7, R7, 9.9999997473787516356e-06 ;  /* 0x3727c5ac07077421 */ /* 0x000fe20000000000 */
[----:B------:R-:W-:Y:S02]  /*1cc0*/  P2R R52, PR, RZ, 0x8 ;  /* 0x00000008ff347803 */ /* 0x000fe40000000000 */
[C---:B------:R-:W-:Y:S02]  /*1cd0*/  LOP3.LUT R123, R34.reuse, 0x8, RZ, 0xfc, !PT ;  /* 0x00000008227b7812 */ /* 0x040fe400078efcff */
[C---:B------:R-:W-:Y:S02]  /*1ce0*/  LOP3.LUT R131, R34.reuse, 0x4, RZ, 0xfc, !PT ;  /* 0x0000000422837812 */ /* 0x040fe400078efcff */
[----:B------:R-:W-:Y:S02]  /*1cf0*/  LOP3.LUT R34, R34, 0xc, RZ, 0xfc, !PT ;  /* 0x0000000c22227812 */ /* 0x000fe400078efcff */
[----:B------:R-:W-:Y:S02]  /*1d00*/  CS2R R56, SRZ ;  /* 0x0000000000387805 */ /* 0x000fe4000001ff00 */
[----:B------:R-:W-:-:S02]  /*1d10*/  CS2R R58, SRZ ;  /* 0x00000000003a7805 */ /* 0x000fc4000001ff00 */
[----:B0-----:R-:W-:Y:S02]  /*1d20*/  CS2R R24, SRZ ;  /* 0x0000000000187805 */ /* 0x001fe4000001ff00 */
[----:B------:R-:W-:Y:S02]  /*1d30*/  CS2R R28, SRZ ;  /* 0x00000000001c7805 */ /* 0x000fe4000001ff00 */
[----:B------:R-:W-:Y:S02]  /*1d40*/  CS2R R60, SRZ ;  /* 0x00000000003c7805 */ /* 0x000fe4000001ff00 */
[----:B------:R-:W-:Y:S02]  /*1d50*/  CS2R R62, SRZ ;  /* 0x00000000003e7805 */ /* 0x000fe4000001ff00 */
[----:B------:R-:W-:Y:S02]  /*1d60*/  CS2R R44, SRZ ;  /* 0x00000000002c7805 */ /* 0x000fe4000001ff00 */
[----:B------:R-:W-:-:S02]  /*1d70*/  CS2R R46, SRZ ;  /* 0x00000000002e7805 */ /* 0x000fc4000001ff00 */
[----:B------:R-:W-:Y:S02]  /*1d80*/  CS2R R42, SRZ ;  /* 0x00000000002a7805 */ /* 0x000fe4000001ff00 */
[----:B----4-:R-:W-:-:S05]  /*1d90*/  SEL R8, R8, RZ, P5 ;  /* 0x000000ff08087207 */ /* 0x010fca0002800000 */
[----:B------:R-:W-:-:S04]  /*1da0*/  FADD R8, R8, -R27 ;  /* 0x8000001b08087221 */ /* 0x000fc80000000000 */
[----:B------:R-:W-:Y:S01]  /*1db0*/  FMUL R8, R41, R8 ;  /* 0x0000000829087220 */ /* 0x000fe20000400000 */
[----:B--2---:R-:W-:Y:S02]  /*1dc0*/  SEL R27, R20, RZ, P5 ;  /* 0x000000ff141b7207 */ /* 0x004fe40002800000 */
[----:B------:R-:W-:-:S05]  /*1dd0*/  SEL R16, R16, RZ, P5 ;  /* 0x000000ff10107207 */ /* 0x000fca0002800000 */
[----:B------:R-:W-:-:S05]  /*1de0*/  FFMA R8, R27, R8, R16 ;  /* 0x000000081b087223 */ /* 0x000fca0000000010 */
[----:B------:R-:W-:-:S04]  /*1df0*/  FSETP.GEU.AND P2, PT, R8, RZ, PT ;  /* 0x000000ff0800720b */ /* 0x000fc80003f4e000 */
[----:B------:R-:W-:Y:S02]  /*1e00*/  @!P6 FSEL R99, R8, RZ, P2 ;  /* 0x000000ff0863e208 */ /* 0x000fe40001000000 */
[----:B------:R-:W-:Y:S02]  /*1e10*/  SEL R8, R9, RZ, P5 ;  /* 0x000000ff09087207 */ /* 0x000fe40002800000 */
[----:B------:R-:W-:-:S03]  /*1e20*/  SEL R21, R21, RZ, P5 ;  /* 0x000000ff15157207 */ /* 0x000fc60002800000 */
[----:B------:R-:W-:Y:S01]  /*1e30*/  FADD R8, R8, -R13 ;  /* 0x8000000d08087221 */ /* 0x000fe20000000000 */
[----:B------:R-:W-:-:S03]  /*1e40*/  SEL R12, R17, RZ, P5 ;  /* 0x000000ff110c7207 */ /* 0x000fc60002800000 */
[----:B------:R-:W-:-:S04]  /*1e50*/  FMUL R8, R39, R8 ;  /* 0x0000000827087220 */ /* 0x000fc80000400000 */
[----:B------:R-:W-:-:S05]  /*1e60*/  FFMA R8, R21, R8, R12 ;  /* 0x0000000815087223 */ /* 0x000fca000000000c */
[----:B------:R-:W-:-:S04]  /*1e70*/  FSETP.GEU.AND P2, PT, R8, RZ, PT ;  /* 0x000000ff0800720b */ /* 0x000fc80003f4e000 */
[----:B------:R-:W-:Y:S02]  /*1e80*/  @!P6 FSEL R124, R8, RZ, P2 ;  /* 0x000000ff087ce208 */ /* 0x000fe40001000000 */
[----:B------:R-:W0:Y:S08]  /*1e90*/  MUFU.SQRT R8, R6 ;  /* 0x0000000600087308 */ /* 0x000e300000002000 */
[----:B------:R-:W1:Y:S01]  /*1ea0*/  MUFU.SQRT R9, R7 ;  /* 0x0000000700097308 */ /* 0x000e620000002000 */
[----:B0-----:R-:W-:-:S02]  /*1eb0*/  FSETP.GT.AND P2, PT, R8, 8.50705917302346158658e+37, PT ;  /* 0x7e8000000800780b */ /* 0x001fc40003f44000 */
[----:B------:R-:W-:Y:S02]  /*1ec0*/  FSETP.GEU.AND P3, PT, R8, 1.175494350822287508e-38, PT ;  /* 0x008000000800780b */ /* 0x000fe40003f6e000 */
[----:B------:R-:W-:Y:S02]  /*1ed0*/  FSEL R13, R240, 1, P2 ;  /* 0x3f800000f00d7808 */ /* 0x000fe40001000000 */
[----:B-1----:R-:W-:-:S07]  /*1ee0*/  FSETP.GT.AND P4, PT, R9, 8.50705917302346158658e+37, PT ;  /* 0x7e8000000900780b */ /* 0x002fce0003f84000 */
[----:B------:R-:W-:-:S04]  /*1ef0*/  @P2 FMUL R8, R8, 0.25 ;  /* 0x3e80000008082820 */ /* 0x000fc80000400000 */
[----:B------:R-:W-:Y:S01]  /*1f00*/  @!P3 FMUL R8, R8, 16777216 ;  /* 0x4b8000000808b820 */ /* 0x000fe20000400000 */
[----:B------:R-:W-:-:S05]  /*1f10*/  FSETP.GEU.AND P2, PT, R9, 1.175494350822287508e-38, PT ;  /* 0x008000000900780b */ /* 0x000fca0003f4e000 */
[----:B------:R-:W0:Y:S01]  /*1f20*/  MUFU.RCP R8, R8 ;  /* 0x0000000800087308 */ /* 0x000e220000001000 */
[----:B------:R-:W-:Y:S01]  /*1f30*/  @P4 FMUL R9, R9, 0.25 ;  /* 0x3e80000009094820 */ /* 0x000fe20000400000 */
[----:B------:R-:W-:Y:S01]  /*1f40*/  SEL R17, R14, RZ, P5 ;  /* 0x000000ff0e117207 */ /* 0x000fe20002800000 */
[----:B------:R-:W-:Y:S01]  /*1f50*/  @!P3 FMUL R13, R13, 16777216 ;  /* 0x4b8000000d0db820 */ /* 0x000fe20000400000 */
[----:B------:R-:W-:-:S04]  /*1f60*/  SEL R10, R10, RZ, P5 ;  /* 0x000000ff0a0a7207 */ /* 0x000fc80002800000 */
[----:B------:R-:W-:Y:S01]  /*1f70*/  @!P2 FMUL R9, R9, 16777216 ;  /* 0x4b8000000909a820 */ /* 0x000fe20000400000 */
[----:B------:R-:W-:Y:S01]  /*1f80*/  FADD R7, R10, -R17 ;  /* 0x800000110a077221 */ /* 0x000fe20000000000 */
[----:B------:R-:W-:Y:S01]  /*1f90*/  SEL R22, R22, RZ, P5 ;  /* 0x000000ff16167207 */ /* 0x000fe20002800000 */
[----:B0-----:R-:W-:Y:S01]  /*1fa0*/  FMUL R12, R8, R13 ;  /* 0x0000000d080c7220 */ /* 0x001fe20000400000 */
[----:B------:R-:W-:Y:S02]  /*1fb0*/  SEL R13, R18, RZ, P5 ;  /* 0x000000ff120d7207 */ /* 0x000fe40002800000 */
[----:B------:R-:W0:Y:S01]  /*1fc0*/  MUFU.RCP R9, R9 ;  /* 0x0000000900097308 */ /* 0x000e220000001000 */
[----:B------:R-:W-:Y:S01]  /*1fd0*/  FMUL R7, R12, R7 ;  /* 0x000000070c077220 */ /* 0x000fe20000400000 */
[----:B------:R-:W-:-:S03]  /*1fe0*/  FSEL R6, R240, 1, P4 ;  /* 0x3f800000f0067808 */ /* 0x000fc60002000000 */
[----:B------:R-:W-:Y:S01]  /*1ff0*/  FFMA R7, R22, R7, R13 ;  /* 0x0000000716077223 */ /* 0x000fe2000000000d */
[----:B------:R-:W-:Y:S01]  /*2000*/  SEL R11, R11, RZ, P5 ;  /* 0x000000ff0b0b7207 */ /* 0x000fe20002800000 */
[----:B------:R-:W-:Y:S01]  /*2010*/  @!P2 FMUL R6, R6, 16777216 ;  /* 0x4b8000000606a820 */ /* 0x000fe20000400000 */
[----:B------:R-:W-:Y:S02]  /*2020*/  SEL R8, R15, RZ, P5 ;  /* 0x000000ff0f087207 */ /* 0x000fe40002800000 */
[----:B------:R-:W-:-:S04]  /*2030*/  FSETP.GEU.AND P3, PT, R7, RZ, PT ;  /* 0x000000ff0700720b */ /* 0x000fc80003f6e000 */
[----:B------:R-:W-:Y:S01]  /*2040*/  @!P6 FSEL R125, R7, RZ, P3 ;  /* 0x000000ff077de208 */ /* 0x000fe20001800000 */
[----:B0-----:R-:W-:Y:S01]  /*2050*/  FMUL R7, R9, R6 ;  /* 0x0000000609077220 */ /* 0x001fe20000400000 */
[----:B------:R-:W-:Y:S01]  /*2060*/  FADD R6, R11, -R8 ;  /* 0x800000080b067221 */ /* 0x000fe20000000000 */
[----:B------:R-:W-:Y:S02]  /*2070*/  SEL R23, R23, RZ, P5 ;  /* 0x000000ff17177207 */ /* 0x000fe40002800000 */
[----:B------:R-:W-:Y:S01]  /*2080*/  SEL R8, R19, RZ, P5 ;  /* 0x000000ff13087207 */ /* 0x000fe20002800000 */
[----:B------:R-:W-:-:S04]  /*2090*/  FMUL R6, R7, R6 ;  /* 0x0000000607067220 */ /* 0x000fc80000400000 */
[----:B------:R-:W-:-:S05]  /*20a0*/  FFMA R6, R23, R6, R8 ;  /* 0x0000000617067223 */ /* 0x000fca0000000008 */
[----:B------:R-:W-:-:S04]  /*20b0*/  FSETP.GEU.AND P2, PT, R6, RZ, PT ;  /* 0x000000ff0600720b */ /* 0x000fc80003f4e000 */
[----:B------:R-:W-:Y:S02]  /*20c0*/  @!P6 FSEL R103, R6, RZ, P2 ;  /* 0x000000ff0667e208 */ /* 0x000fe40001000000 */
[----:B------:R-:W-:-:S04]  /*20d0*/  SHF.R.S32.HI R6, RZ, 0x18, R65 ;  /* 0x00000018ff067819 */ /* 0x000fc80000011441 */
[----:B------:R-:W-:-:S04]  /*20e0*/  SGXT R6, R6, 0x1 ;  /* 0x000000010606781a */ /* 0x000fc80000000200 */
[C---:B------:R-:W-:Y:S02]  /*20f0*/  LEA.HI R8, R6.reuse, R123, RZ, 0x9 ;  /* 0x0000007b06087211 */ /* 0x040fe400078f48ff */
[----:B------:R-:W-:Y:S02]  /*2100*/  LEA.HI R9, R6, R34, RZ, 0x9 ;  /* 0x0000002206097211 */ /* 0x000fe400078f48ff */
[----:B------:R-:W-:Y:S02]  /*2110*/  LOP3.LUT R8, R8, 0xfffffe00, RZ, 0xc0, !PT ;  /* 0xfffffe0008087812 */ /* 0x000fe400078ec0ff */
[----:B------:R-:W-:Y:S02]  /*2120*/  LOP3.LUT R9, R9, 0xfffffe00, RZ, 0xc0, !PT ;  /* 0xfffffe0009097812 */ /* 0x000fe400078ec0ff */
[----:B------:R-:W-:Y:S01]  /*2130*/  LEA.HI R7, R6, R131, RZ, 0x9 ;  /* 0x0000008306077211 */ /* 0x000fe200078f48ff */
[----:B------:R-:W-:Y:S02]  /*2140*/  IMAD.IADD R123, R123, 0x1, -R8 ;  /* 0x000000017b7b7824 */ /* 0x000fe400078e0a08 */
[----:B------:R-:W-:Y:S01]  /*2150*/  IMAD.IADD R121, R34, 0x1, -R9 ;  /* 0x0000000122797824 */ /* 0x000fe200078e0a09 */
[----:B------:R-:W-:Y:S01]  /*2160*/  LOP3.LUT R6, R7, 0xfffffe00, RZ, 0xc0, !PT ;  /* 0xfffffe0007067812 */ /* 0x000fe200078ec0ff */
[----:B------:R-:W-:-:S02]  /*2170*/  IMAD.IADD R9, R123, 0x1, R36 ;  /* 0x000000017b097824 */ /* 0x000fc400078e0224 */
[----:B------:R-:W-:Y:S02]  /*2180*/  IMAD.IADD R11, R121, 0x1, R36 ;  /* 0x00000001790b7824 */ /* 0x000fe400078e0224 */
[----:B------:R-:W-:Y:S02]  /*2190*/  IMAD.IADD R131, R131, 0x1, -R6 ;  /* 0x0000000183837824 */ /* 0x000fe400078e0a06 */
[----:B------:R-:W-:-:S04]  /*21a0*/  IMAD.WIDE R8, R9, 0x4, R30 ;  /* 0x0000000409087825 */ /* 0x000fc800078e021e */
[----:B------:R-:W-:Y:S01]  /*21b0*/  IMAD.WIDE R10, R11, 0x4, R30 ;  /* 0x000000040b0a7825 */ /* 0x000fe200078e021e */
[----:B------:R0:W2:Y:S01]  /*21c0*/  @P5 LDG.E.EL.128 R104, desc[UR6][R8.64] ;  /* 0x0000000608685981 */ /* 0x0000a2000c2e1d00 */
[----:B------:R-:W-:Y:S02]  /*21d0*/  CS2R R38, SRZ ;  /* 0x0000000000267805 */ /* 0x000fe4000001ff00 */
[----:B------:R-:W-:Y:S01]  /*21e0*/  CS2R R26, SRZ ;  /* 0x00000000001a7805 */ /* 0x000fe2000001ff00 */
[----:B------:R-:W-:Y:S01]  /*21f0*/  IMAD.IADD R7, R131, 0x1, R36 ;  /* 0x0000000183077824 */ /* 0x000fe200078e0224 */
[----:B------:R1:W3:Y:S01]  /*2200*/  @P5 LDG.E.EL.128 R56, desc[UR6][R10.64] ;  /* 0x000000060a385981 */ /* 0x0002e2000c2e1d00 */
[----:B------:R-:W-:Y:S01]  /*2210*/  CS2R R36, SRZ ;  /* 0x0000000000247805 */ /* 0x000fe2000001ff00 */
[----:B------:R-:W-:-:S04]  /*2220*/  IMAD.WIDE R12, R123, 0x4, R66 ;  /* 0x000000047b0c7825 */ /* 0x000fc800078e0242 */
[----:B0-----:R-:W-:Y:S01]  /*2230*/  IMAD.WIDE R8, R123, 0x4, R54 ;  /* 0x000000047b087825 */ /* 0x001fe200078e0236 */
[----:B------:R-:W-:Y:S01]  /*2240*/  CS2R R40, SRZ ;  /* 0x0000000000287805 */ /* 0x000fe2000001ff00 */
[----:B------:R-:W4:Y:S02]  /*2250*/  @P5 LDG.E.EL.128 R60, desc[UR6][R12.64] ;  /* 0x000000060c3c5981 */ /* 0x000f24000c2e1d00 */
[----:B-1----:R-:W-:Y:S02]  /*2260*/  IMAD.WIDE R10, R131, 0x4, R4 ;  /* 0x00000004830a7825 */ /* 0x002fe400078e0204 */
[----:B------:R0:W5:Y:S02]  /*2270*/  @P5 LDG.E.EL.128 R36, desc[UR6][R8.64] ;  /* 0x0000000608245981 */ /* 0x000164000c2e1d00 */
[----:B------:R-:W-:Y:S01]  /*2280*/  IMAD.WIDE R6, R7, 0x4, R30 ;  /* 0x0000000407067825 */ /* 0x000fe200078e021e */
[----:B------:R-:W-:Y:S01]  /*2290*/  CS2R R30, SRZ ;  /* 0x00000000001e7805 */ /* 0x000fe2000001ff00 */
[----:B------:R1:W3:Y:S02]  /*22a0*/  @P5 LDG.E.EL.128 R24, desc[UR6][R10.64] ;  /* 0x000000060a185981 */ /* 0x0002e4000c2e1d00 */
[----:B------:R-:W-:-:S02]  /*22b0*/  IMAD.WIDE R14, R121, 0x4, R66 ;  /* 0x00000004790e7825 */ /* 0x000fc400078e0242 */
[----:B------:R1:W3:Y:S02]  /*22c0*/  @P5 LDG.E.EL.128 R200, desc[UR6][R6.64] ;  /* 0x0000000606c85981 */ /* 0x0002e4000c2e1d00 */
[C---:B------:R-:W-:Y:S01]  /*22d0*/  IMAD.WIDE R16, R131.reuse, 0x4, R54 ;  /* 0x0000000483107825 */ /* 0x040fe200078e0236 */
[----:B0-----:R-:W-:Y:S01]  /*22e0*/  CS2R R8, SRZ ;  /* 0x0000000000087805 */ /* 0x001fe2000001ff00 */
[----:B------:R-:W3:Y:S02]  /*22f0*/  @P5 LDG.E.EL.128 R44, desc[UR6][R14.64] ;  /* 0x000000060e2c5981 */ /* 0x000ee4000c2e1d00 */
[----:B------:R-:W-:Y:S01]  /*2300*/  IMAD.WIDE R66, R131, 0x4, R66 ;  /* 0x0000000483427825 */ /* 0x000fe200078e0242 */
[----:B-1----:R-:W-:Y:S01]  /*2310*/  CS2R R10, SRZ ;  /* 0x00000000000a7805 */ /* 0x002fe2000001ff00 */
[----:B------:R-:W3:Y:S02]  /*2320*/  @P5 LDG.E.EL.128 R40, desc[UR6][R16.64] ;  /* 0x0000000610285981 */ /* 0x000ee4000c2e1d00 */
[----:B------:R-:W-:-:S02]  /*2330*/  IMAD.WIDE R54, R121, 0x4, R54 ;  /* 0x0000000479367825 */ /* 0x000fc400078e0236 */
[----:B------:R0:W3:Y:S02]  /*2340*/  @P5 LDG.E.EL.128 R184, desc[UR6][R66.64] ;  /* 0x0000000642b85981 */ /* 0x0000e4000c2e1d00 */
[--C-:B------:R-:W-:Y:S02]  /*2350*/  IMAD.WIDE R78, R123, 0x4, R50.reuse ;  /* 0x000000047b4e7825 */ /* 0x100fe400078e0232 */
[----:B------:R1:W3:Y:S01]  /*2360*/  @P5 LDG.E.EL.128 R28, desc[UR6][R54.64] ;  /* 0x00000006361c5981 */ /* 0x0002e2000c2e1d00 */
[----:B------:R-:W-:Y:S01]  /*2370*/  CS2R R6, SRZ ;  /* 0x0000000000067805 */ /* 0x000fe2000001ff00 */
[----:B------:R-:W-:Y:S02]  /*2380*/  IMAD.WIDE R74, R131, 0x4, R50 ;  /* 0x00000004834a7825 */ /* 0x000fe400078e0232 */
[----:B------:R-:W3:Y:S02]  /*2390*/  @P5 LDG.E.EL.128 R8, desc[UR6][R78.64] ;  /* 0x000000064e085981 */ /* 0x000ee4000c2e1d00 */
[----:B0-----:R-:W-:-:S04]  /*23a0*/  IMAD.WIDE R66, R121, 0x4, R4 ;  /* 0x0000000479427825 */ /* 0x001fc800078e0204 */
[----:B-1----:R-:W-:Y:S01]  /*23b0*/  IMAD.WIDE R54, R123, 0x4, R4 ;  /* 0x000000047b367825 */ /* 0x002fe200078e0204 */
[----:B------:R-:W-:Y:S02]  /*23c0*/  CS2R R4, SRZ ;  /* 0x0000000000047805 */ /* 0x000fe4000001ff00 */
[----:B------:R-:W-:Y:S01]  /*23d0*/  CS2R R16, SRZ ;  /* 0x0000000000107805 */ /* 0x000fe2000001ff00 */
[----:B------:R-:W-:Y:S01]  /*23e0*/  IMAD.WIDE R50, R121, 0x4, R50 ;  /* 0x0000000479327825 */ /* 0x000fe200078e0232 */
[----:B------:R-:W-:Y:S02]  /*23f0*/  CS2R R18, SRZ ;  /* 0x0000000000127805 */ /* 0x000fe4000001ff00 */
[----:B------:R-:W-:Y:S02]  /*2400*/  CS2R R12, SRZ ;  /* 0x00000000000c7805 */ /* 0x000fe4000001ff00 */
[----:B------:R-:W-:Y:S01]  /*2410*/  CS2R R14, SRZ ;  /* 0x00000000000e7805 */ /* 0x000fe2000001ff00 */
[----:B------:R-:W3:Y:S04]  /*2420*/  @P5 LDG.E.EL.128 R4, desc[UR6][R50.64] ;  /* 0x0000000632045981 */ /* 0x000ee8000c2e1d00 */
[----:B------:R-:W3:Y:S04]  /*2430*/  @P5 LDG.E.EL.128 R16, desc[UR6][R66.64] ;  /* 0x0000000642105981 */ /* 0x000ee8000c2e1d00 */
[----:B------:R0:W3:Y:S01]  /*2440*/  @P5 LDG.E.EL.128 R12, desc[UR6][R74.64] ;  /* 0x000000064a0c5981 */ /* 0x0000e2000c2e1d00 */
[----:B------:R-:W-:-:S02]  /*2450*/  CS2R R20, SRZ ;  /* 0x0000000000147805 */ /* 0x000fc4000001ff00 */
[----:B------:R-:W-:-:S06]  /*2460*/  CS2R R22, SRZ ;  /* 0x0000000000167805 */ /* 0x000fcc000001ff00 */
[----:B------:R-:W3:Y:S01]  /*2470*/  @P5 LDG.E.EL.128 R20, desc[UR6][R54.64] ;  /* 0x0000000636145981 */ /* 0x000ee2000c2e1d00 */
[----:B0-----:R-:W-:Y:S01]  /*2480*/  CS2R R74, SRZ ;  /* 0x00000000004a7805 */ /* 0x001fe2000001ff00 */
[----:B------:R-:W-:Y:S01]  /*2490*/  IMAD.WIDE R114, R123, 0x4, R2 ;  /* 0x000000047b727825 */ /* 0x000fe200078e0202 */
[----:B--2---:R-:W-:Y:S02]  /*24a0*/  SEL R101, R106, RZ, P5 ;  /* 0x000000ff6a657207 */ /* 0x004fe40002800000 */
[----:B----4-:R-:W-:Y:S02]  /*24b0*/  SEL R110, R63, RZ, P5 ;  /* 0x000000ff3f6e7207 */ /* 0x010fe40002800000 */
[----:B------:R-:W-:Y:S02]  /*24c0*/  SEL R111, R62, RZ, P5 ;  /* 0x000000ff3e6f7207 */ /* 0x000fe40002800000 */
[----:B------:R-:W-:Y:S02]  /*24d0*/  CS2R R62, SRZ ;  /* 0x00000000003e7805 */ /* 0x000fe4000001ff00 */
[----:B------:R-:W-:-:S02]  /*24e0*/  SEL R102, R61, RZ, P5 ;  /* 0x000000ff3d667207 */ /* 0x000fc40002800000 */
[----:B------:R-:W-:Y:S02]  /*24f0*/  SEL R106, R60, RZ, P5 ;  /* 0x000000ff3c6a7207 */ /* 0x000fe40002800000 */
[----:B------:R-:W-:Y:S02]  /*2500*/  CS2R R60, SRZ ;  /* 0x00000000003c7805 */ /* 0x000fe4000001ff00 */
[----:B-----5:R-:W-:Y:S02]  /*2510*/  SEL R34, R36, RZ, P5 ;  /* 0x000000ff24227207 */ /* 0x020fe40002800000 */
[----:B------:R-:W-:Y:S02]  /*2520*/  SEL R79, R37, RZ, P5 ;  /* 0x000000ff254f7207 */ /* 0x000fe40002800000 */
[----:B------:R-:W-:Y:S02]  /*2530*/  CS2R R36, SRZ ;  /* 0x0000000000247805 */ /* 0x000fe4000001ff00 */
[----:B------:R-:W-:-:S02]  /*2540*/  SEL R78, R38, RZ, P5 ;  /* 0x000000ff264e7207 */ /* 0x000fc40002800000 */
[----:B------:R-:W-:Y:S02]  /*2550*/  SEL R67, R39, RZ, P5 ;  /* 0x000000ff27437207 */ /* 0x000fe40002800000 */
[----:B------:R-:W-:Y:S02]  /*2560*/  CS2R R38, SRZ ;  /* 0x0000000000267805 */ /* 0x000fe4000001ff00 */
[----:B---3--:R-:W-:Y:S02]  /*2570*/  SEL R231, R9, RZ, P5 ;  /* 0x000000ff09e77207 */ /* 0x008fe40002800000 */
[----:B------:R-:W-:Y:S02]  /*2580*/  IADD3 R9, R121, -0x80, R32 ;  /* 0xffffff8079097810 */ /* 0x000fe40007ffe020 */
[----:B------:R-:W-:-:S03]  /*2590*/  SEL R232, R8, RZ, P5 ;  /* 0x000000ff08e87207 */ /* 0x000fc60002800000 */
[----:B------:R-:W-:-:S05]  /*25a0*/  IMAD.WIDE R8, R9, 0x4, R48 ;  /* 0x0000000409087825 */ /* 0x000fca00078e0230 */
[----:B------:R0:W2:Y:S01]  /*25b0*/  @P1 LDG.E.EL.128 R60, desc[UR6][R8.64] ;  /* 0x00000006083c1981 */ /* 0x0000a2000c2e1d00 */
[----:B------:R-:W-:Y:S02]  /*25c0*/  SEL R227, R5, RZ, P5 ;  /* 0x000000ff05e37207 */ /* 0x000fe40002800000 */
[----:B------:R-:W-:Y:S02]  /*25d0*/  IADD3 R5, R123, -0x80, R32 ;  /* 0xffffff807b057810 */ /* 0x000fe40007ffe020 */
[----:B------:R-:W-:Y:S02]  /*25e0*/  SEL R238, R16, RZ, P5 ;  /* 0x000000ff10ee7207 */ /* 0x000fe40002800000 */
[----:B------:R-:W-:Y:S01]  /*25f0*/  SEL R237, R17, RZ, P5 ;  /* 0x000000ff11ed7207 */ /* 0x000fe20002800000 */
[--C-:B------:R-:W-:Y:S01]  /*2600*/  IMAD.WIDE R16, R121, 0x4, R72.reuse ;  /* 0x0000000479107825 */ /* 0x100fe200078e0248 */
[----:B------:R-:W-:Y:S02]  /*2610*/  SEL R219, R12, RZ, P5 ;  /* 0x000000ff0cdb7207 */ /* 0x000fe40002800000 */
[----:B------:R-:W-:Y:S01]  /*2620*/  SEL R221, R13, RZ, P5 ;  /* 0x000000ff0ddd7207 */ /* 0x000fe20002800000 */
[----:B------:R-:W-:Y:S01]  /*2630*/  IMAD.WIDE R12, R131, 0x4, R72 ;  /* 0x00000004830c7825 */ /* 0x000fe200078e0248 */
[----:B------:R-:W-:-:S02]  /*2640*/  SEL R223, R14, RZ, P5 ;  /* 0x000000ff0edf7207 */ /* 0x000fc40002800000 */
[----:B------:R-:W-:Y:S01]  /*2650*/  SEL R224, R15, RZ, P5 ;  /* 0x000000ff0fe07207 */ /* 0x000fe20002800000 */
[----:B------:R-:W-:Y:S01]  /*2660*/  IMAD.WIDE R14, R123, 0x4, R72 ;  /* 0x000000047b0e7825 */ /* 0x000fe200078e0248 */
[----:B------:R-:W-:Y:S02]  /*2670*/  SEL R228, R4, RZ, P5 ;  /* 0x000000ff04e47207 */ /* 0x000fe40002800000 */
[----:B------:R-:W-:Y:S01]  /*2680*/  CS2R R72, SRZ ;  /* 0x0000000000487805 */ /* 0x000fe2000001ff00 */
[----:B------:R-:W-:-:S04]  /*2690*/  IMAD.WIDE R4, R5, 0x4, R48 ;  /* 0x0000000405047825 */ /* 0x000fc800078e0230 */
[----:B0-----:R-:W-:Y:S01]  /*26a0*/  IMAD.WIDE R8, R123, 0x4, R76 ;  /* 0x000000047b087825 */ /* 0x001fe200078e024c */
[----:B------:R0:W3:Y:S04]  /*26b0*/  @P1 LDG.E.EL.128 R72, desc[UR6][R4.64] ;  /* 0x0000000604481981 */ /* 0x0000e8000c2e1d00 */
[----:B------:R-:W4:Y:S01]  /*26c0*/  @P1 LDG.E.EL.128 R36, desc[UR6][R8.64+-0x200] ;  /* 0xfffe000608241981 */ /* 0x000f22000c2e1d00 */
[----:B------:R-:W-:Y:S02]  /*26d0*/  SEL R225, R7, RZ, P5 ;  /* 0x000000ff07e17207 */ /* 0x000fe40002800000 */
[----:B------:R-:W-:Y:S02]  /*26e0*/  IADD3 R7, R131, -0x80, R32 ;  /* 0xffffff8083077810 */ /* 0x000fe40007ffe020 */
[----:B------:R-:W-:-:S03]  /*26f0*/  SEL R226, R6, RZ, P5 ;  /* 0x000000ff06e27207 */ /* 0x000fc60002800000 */
[----:B------:R-:W-:Y:S01]  /*2700*/  IMAD.WIDE R6, R7, 0x4, R48 ;  /* 0x0000000407067825 */ /* 0x000fe200078e0230 */
[----:B0-----:R-:W-:-:S04]  /*2710*/  CS2R R4, SRZ ;  /* 0x0000000000047805 */ /* 0x001fc8000001ff00 */
[----:B------:R0:W5:Y:S02]  /*2720*/  @P1 LDG.E.EL.128 R156, desc[UR6][R6.64] ;  /* 0x00000006069c1981 */ /* 0x000164000c2e1d00 */
[----:B0-----:R-:W-:-:S06]  /*2730*/  CS2R R6, SRZ ;  /* 0x0000000000067805 */ /* 0x001fcc000001ff00 */
[----:B------:R-:W2:Y:S01]  /*2740*/  @P1 LDG.E.EL.128 R4, desc[UR6][R114.64+-0x200] ;  /* 0xfffe000672041981 */ /* 0x000ea2000c2e1d00 */
[----:B------:R-:W-:Y:S02]  /*2750*/  SEL R112, R107, RZ, P5 ;  /* 0x000000ff6b707207 */ /* 0x000fe40002800000 */
[----:B------:R-:W-:Y:S02]  /*2760*/  SEL R94, R56, RZ, P5 ;  /* 0x000000ff385e7207 */ /* 0x000fe40002800000 */
[----:B------:R-:W-:Y:S02]  /*2770*/  SEL R88, R57, RZ, P5 ;  /* 0x000000ff39587207 */ /* 0x000fe40002800000 */
[----:B------:R-:W-:Y:S02]  /*2780*/  CS2R R56, SRZ ;  /* 0x0000000000387805 */ /* 0x000fe4000001ff00 */
[----:B------:R-:W-:Y:S02]  /*2790*/  SEL R95, R58, RZ, P5 ;  /* 0x000000ff3a5f7207 */ /* 0x000fe40002800000 */
[----:B------:R-:W-:-:S02]  /*27a0*/  SEL R107, R59, RZ, P5 ;  /* 0x000000ff3b6b7207 */ /* 0x000fc40002800000 */
[----:B------:R-:W-:Y:S02]  /*27b0*/  CS2R R58, SRZ ;  /* 0x00000000003a7805 */ /* 0x000fe4000001ff00 */
[----:B------:R-:W-:Y:S02]  /*27c0*/  SEL R66, R28, RZ, P5 ;  /* 0x000000ff1c427207 */ /* 0x000fe40002800000 */
[----:B------:R-:W-:Y:S02]  /*27d0*/  SEL R65, R29, RZ, P5 ;  /* 0x000000ff1d417207 */ /* 0x000fe40002800000 */
[----:B------:R-:W-:Y:S02]  /*27e0*/  CS2R R28, SRZ ;  /* 0x00000000001c7805 */ /* 0x000fe4000001ff00 */
[----:B------:R-:W-:Y:S02]  /*27f0*/  SEL R55, R30, RZ, P5 ;  /* 0x000000ff1e377207 */ /* 0x000fe40002800000 */
[----:B------:R-:W-:-:S02]  /*2800*/  SEL R54, R31, RZ, P5 ;  /* 0x000000ff1f367207 */ /* 0x000fc40002800000 */
[----:B------:R-:W-:Y:S02]  /*2810*/  CS2R R30, SRZ ;  /* 0x00000000001e7805 */ /* 0x000fe4000001ff00 */
[----:B------:R-:W-:Y:S02]  /*2820*/  SEL R230, R10, RZ, P5 ;  /* 0x000000ff0ae67207 */ /* 0x000fe40002800000 */
[----:B------:R-:W-:Y:S01]  /*2830*/  SEL R229, R11, RZ, P5 ;  /* 0x000000ff0be57207 */ /* 0x000fe20002800000 */
[----:B------:R-:W-:-:S04]  /*2840*/  IMAD.WIDE R10, R121, 0x4, R76 ;  /* 0x00000004790a7825 */ /* 0x000fc800078e024c */
[----:B------:R-:W-:Y:S01]  /*2850*/  IMAD.WIDE R76, R131, 0x4, R76 ;  /* 0x00000004834c7825 */ /* 0x000fe200078e024c */
[----:B------:R-:W-:Y:S01]  /*2860*/  SEL R243, R20, RZ, P5 ;  /* 0x000000ff14f37207 */ /* 0x000fe20002800000 */
[----:B------:R0:W5:Y:S01]  /*2870*/  @P1 LDG.E.EL.128 R56, desc[UR6][R10.64+-0x200] ;  /* 0xfffe00060a381981 */ /* 0x000162000c2e1d00 */
[----:B------:R-:W-:Y:S02]  /*2880*/  SEL R242, R21, RZ, P5 ;  /* 0x000000ff15f27207 */ /* 0x000fe40002800000 */
[----:B------:R-:W-:Y:S02]  /*2890*/  CS2R R20, SRZ ;  /* 0x0000000000147805 */ /* 0x000fe4000001ff00 */
[----:B------:R-:W-:Y:S01]  /*28a0*/  SEL R241, R22, RZ, P5 ;  /* 0x000000ff16f17207 */ /* 0x000fe20002800000 */
[----:B------:R1:W5:Y:S01]  /*28b0*/  @P1 LDG.E.EL.128 R28, desc[UR6][R76.64+-0x200] ;  /* 0xfffe00064c1c1981 */ /* 0x000362000c2e1d00 */
[----:B------:R-:W-:Y:S02]  /*28c0*/  SEL R239, R23, RZ, P5 ;  /* 0x000000ff17ef7207 */ /* 0x000fe40002800000 */
[----:B------:R-:W-:Y:S01]  /*28d0*/  CS2R R22, SRZ ;  /* 0x0000000000167805 */ /* 0x000fe2000001ff00 */
[----:B0-----:R-:W-:-:S04]  /*28e0*/  IMAD.WIDE R10, R131, 0x4, R70 ;  /* 0x00000004830a7825 */ /* 0x001fc800078e0246 */
[----:B-1----:R-:W-:-:S04]  /*28f0*/  IMAD.WIDE R76, R123, 0x4, R70 ;  /* 0x000000047b4c7825 */ /* 0x002fc800078e0246 */
[----:B------:R-:W-:-:S05]  /*2900*/  IMAD.WIDE R70, R121, 0x4, R70 ;  /* 0x0000000479467825 */ /* 0x000fca00078e0246 */
[----:B------:R-:W5:Y:S01]  /*2910*/  @P1 LDG.E.EL.128 R20, desc[UR6][R70.64+-0x200] ;  /* 0xfffe000646141981 */ /* 0x000f62000c2e1d00 */
[----:B------:R-:W-:Y:S02]  /*2920*/  SEL R100, R47, RZ, P5 ;  /* 0x000000ff2f647207 */ /* 0x000fe40002800000 */
[----:B------:R-:W-:Y:S02]  /*2930*/  SEL R91, R46, RZ, P5 ;  /* 0x000000ff2e5b7207 */ /* 0x000fe40002800000 */
[----:B------:R-:W-:Y:S02]  /*2940*/  CS2R R46, SRZ ;  /* 0x00000000002e7805 */ /* 0x000fe4000001ff00 */
[----:B------:R-:W-:Y:S02]  /*2950*/  SEL R87, R45, RZ, P5 ;  /* 0x000000ff2d577207 */ /* 0x000fe40002800000 */
[----:B------:R-:W-:Y:S02]  /*2960*/  SEL R98, R44, RZ, P5 ;  /* 0x000000ff2c627207 */ /* 0x000fe40002800000 */
[----:B------:R-:W-:-:S02]  /*2970*/  CS2R R44, SRZ ;  /* 0x00000000002c7805 */ /* 0x000fc4000001ff00 */
[----:B------:R-:W-:Y:S02]  /*2980*/  SEL R83, R40, RZ, P5 ;  /* 0x000000ff28537207 */ /* 0x000fe40002800000 */
[----:B------:R-:W-:Y:S02]  /*2990*/  SEL R82, R41, RZ, P5 ;  /* 0x000000ff29527207 */ /* 0x000fe40002800000 */
[----:B------:R-:W-:Y:S02]  /*29a0*/  CS2R R40, SRZ ;  /* 0x0000000000287805 */ /* 0x000fe4000001ff00 */
[----:B------:R-:W-:Y:S01]  /*29b0*/  SEL R81, R42, RZ, P5 ;  /* 0x000000ff2a517207 */ /* 0x000fe20002800000 */
[----:B------:R0:W5:Y:S01]  /*29c0*/  @P1 LDG.E.EL.128 R44, desc[UR6][R12.64+-0x200] ;  /* 0xfffe00060c2c1981 */ /* 0x000162000c2e1d00 */
[----:B------:R-:W-:Y:S02]  /*29d0*/  SEL R80, R43, RZ, P5 ;  /* 0x000000ff2b507207 */ /* 0x000fe40002800000 */
[----:B------:R-:W-:-:S02]  /*29e0*/  CS2R R42, SRZ ;  /* 0x00000000002a7805 */ /* 0x000fc4000001ff00 */
[----:B------:R-:W-:Y:S01]  /*29f0*/  SEL R195, R201, RZ, P5 ;  /* 0x000000ffc9c37207 */ /* 0x000fe20002800000 */
[----:B------:R-:W-:-:S03]  /*2a00*/  IMAD.WIDE R84, R131, 0x4, R2 ;  /* 0x0000000483547825 */ /* 0x000fc600078e0202 */
[----:B------:R1:W5:Y:S01]  /*2a10*/  @P1 LDG.E.EL.128 R40, desc[UR6][R14.64+-0x200] ;  /* 0xfffe00060e281981 */ /* 0x000362000c2e1d00 */
[----:B0-----:R-:W-:Y:S02]  /*2a20*/  CS2R R12, SRZ ;  /* 0x00000000000c7805 */ /* 0x001fe4000001ff00 */
[----:B-1----:R-:W-:-:S06]  /*2a30*/  CS2R R14, SRZ ;  /* 0x00000000000e7805 */ /* 0x002fcc000001ff00 */
[----:B------:R-:W5:Y:S01]  /*2a40*/  @P1 LDG.E.EL.128 R12, desc[UR6][R84.64+-0x200] ;  /* 0xfffe0006540c1981 */ /* 0x000f62000c2e1d00 */
[----:B---3--:R-:W-:Y:S02]  /*2a50*/  SEL R69, R72, RZ, P1 ;  /* 0x000000ff48457207 */ /* 0x008fe40000800000 */
[----:B----4-:R-:W-:Y:S02]  /*2a60*/  SEL R72, R36, RZ, P1 ;  /* 0x000000ff24487207 */ /* 0x010fe40000800000 */
[----:B------:R-:W-:Y:S02]  /*2a70*/  SEL R70, R37, RZ, P1 ;  /* 0x000000ff25467207 */ /* 0x000fe40000800000 */
[----:B------:R-:W0:Y:S01]  /*2a80*/  LDC.64 R36, c[0x0][0x2c8] ;  /* 0x0000b200ff247b82 */ /* 0x000e220000000a00 */
[----:B--2---:R-:W-:Y:S02]  /*2a90*/  SEL R210, R4, RZ, P1 ;  /* 0x000000ff04d27207 */ /* 0x004fe40000800000 */
[----:B------:R-:W-:Y:S01]  /*2aa0*/  SEL R209, R5, RZ, P1 ;  /* 0x000000ff05d17207 */ /* 0x000fe20000800000 */
[----:B0-----:R-:W-:Y:S01]  /*2ab0*/  IMAD.WIDE R4, R64, 0x4, R36 ;  /* 0x0000000440047825 */ /* 0x001fe200078e0224 */
[----:B------:R-:W-:-:S02]  /*2ac0*/  SEL R201, R6, RZ, P1 ;  /* 0x000000ff06c97207 */ /* 0x000fc40000800000 */
[----:B------:R-:W-:-:S03]  /*2ad0*/  SEL R199, R7, RZ, P1 ;  /* 0x000000ff07c77207 */ /* 0x000fc60000800000 */
[----:B------:R-:W2:Y:S01]  /*2ae0*/  LDG.E.EL.128 R4, desc[UR6][R4.64] ;  /* 0x0000000604047981 */ /* 0x000ea2000c2e1d00 */
[----:B------:R-:W-:Y:S02]  /*2af0*/  SEL R220, R24, RZ, P5 ;  /* 0x000000ff18dc7207 */ /* 0x000fe40002800000 */
[----:B------:R-:W-:Y:S02]  /*2b00*/  SEL R222, R25, RZ, P5 ;  /* 0x000000ff19de7207 */ /* 0x000fe40002800000 */
[----:B------:R-:W-:Y:S02]  /*2b10*/  CS2R R24, SRZ ;  /* 0x0000000000187805 */ /* 0x000fe4000001ff00 */
[----:B------:R-:W-:Y:S02]  /*2b20*/  SEL R233, R26, RZ, P5 ;  /* 0x000000ff1ae97207 */ /* 0x000fe40002800000 */
[----:B------:R-:W-:Y:S02]  /*2b30*/  SEL R235, R27, RZ, P5 ;  /* 0x000000ff1beb7207 */ /* 0x000fe40002800000 */
[----:B------:R-:W-:-:S02]  /*2b40*/  CS2R R26, SRZ ;  /* 0x00000000001a7805 */ /* 0x000fc4000001ff00 */
[----:B------:R-:W-:Y:S01]  /*2b50*/  CS2R R8, SRZ ;  /* 0x0000000000087805 */ /* 0x000fe2000001ff00 */
[----:B------:R-:W-:-:S03]  /*2b60*/  IMAD.WIDE R2, R121, 0x4, R2 ;  /* 0x0000000479027825 */ /* 0x000fc600078e0202 */
[----:B------:R0:W3:Y:S02]  /*2b70*/  @P1 LDG.E.EL.128 R24, desc[UR6][R10.64+-0x200] ;  /* 0xfffe00060a181981 */ /* 0x0000e4000c2e1d00 */
[----:B0-----:R-:W-:Y:S02]  /*2b80*/  CS2R R10, SRZ ;  /* 0x00000000000a7805 */ /* 0x001fe4000001ff00 */
[----:B-----5:R-:W-:-:S04]  /*2b90*/  SEL R96, R56, RZ, P1 ;  /* 0x000000ff38607207 */ /* 0x020fc80000800000 */
[----:B------:R-:W4:Y:S01]  /*2ba0*/  @P1 LDG.E.EL.128 R8, desc[UR6][R2.64+-0x200] ;  /* 0xfffe000602081981 */ /* 0x000f22000c2e1d00 */
[----:B------:R-:W-:Y:S02]  /*2bb0*/  CS2R R48, SRZ ;  /* 0x0000000000307805 */ /* 0x000fe4000001ff00 */
[----:B------:R-:W-:Y:S02]  /*2bc0*/  CS2R R50, SRZ ;  /* 0x0000000000327805 */ /* 0x000fe4000001ff00 */
[----:B------:R-:W-:Y:S02]  /*2bd0*/  SEL R236, R18, RZ, P5 ;  /* 0x000000ff12ec7207 */ /* 0x000fe40002800000 */
[----:B------:R-:W-:Y:S02]  /*2be0*/  SEL R234, R19, RZ, P5 ;  /* 0x000000ff13ea7207 */ /* 0x000fe40002800000 */
[----:B------:R-:W-:Y:S01]  /*2bf0*/  CS2R R18, SRZ ;  /* 0x0000000000127805 */ /* 0x000fe2000001ff00 */
[----:B------:R0:W5:Y:S02]  /*2c00*/  @P1 LDG.E.EL.128 R48, desc[UR6][R16.64+-0x200] ;  /* 0xfffe000610301981 */ /* 0x000164000c2e1d00 */
[----:B0-----:R-:W-:-:S06]  /*2c10*/  CS2R R16, SRZ ;  /* 0x0000000000107805 */ /* 0x001fcc000001ff00 */
[----:B------:R0:W5:Y:S02]  /*2c20*/  @P1 LDG.E.EL.128 R16, desc[UR6][R76.64+-0x200] ;  /* 0xfffe00064c101981 */ /* 0x000164000c2e1d00 */
[----:B0-----:R-:W-:Y:S02]  /*2c30*/  SEL R76, R38, RZ, P1 ;  /* 0x000000ff264c7207 */ /* 0x001fe40000800000 */
[----:B------:R-:W-:Y:S02]  /*2c40*/  SEL R132, R12, RZ, P1 ;  /* 0x000000ff0c847207 */ /* 0x000fe40000800000 */
[----:B------:R-:W-:Y:S01]  /*2c50*/  SEL R134, R13, RZ, P1 ;  /* 0x000000ff0d867207 */ /* 0x000fe20000800000 */
[----:B------:R-:W-:Y:S01]  /*2c60*/  IMAD.WIDE R12, R123, 0x4, R36 ;  /* 0x000000047b0c7825 */ /* 0x000fe200078e0224 */
[----:B------:R-:W-:Y:S02]  /*2c70*/  SEL R143, R14, RZ, P1 ;  /* 0x000000ff0e8f7207 */ /* 0x000fe40000800000 */
[----:B------:R-:W-:-:S03]  /*2c80*/  SEL R136, R15, RZ, P1 ;  /* 0x000000ff0f887207 */ /* 0x000fc60000800000 */
[----:B------:R-:W5:Y:S01]  /*2c90*/  LDG.E.EL.128 R12, desc[UR6][R12.64] ;  /* 0x000000060c0c7981 */ /* 0x000f62000c2e1d00 */
[----:B------:R-:W-:Y:S01]  /*2ca0*/  SEL R77, R39, RZ, P1 ;  /* 0x000000ff274d7207 */ /* 0x000fe20000800000 */
[----:B--2---:R-:W-:Y:S01]  /*2cb0*/  FADD R4, R4, 9.9999997473787516356e-06 ;  /* 0x3727c5ac04047421 */ /* 0x004fe20000000000 */
[----:B------:R-:W-:Y:S01]  /*2cc0*/  FADD R2, R5, 9.9999997473787516356e-06 ;  /* 0x3727c5ac05027421 */ /* 0x000fe20000000000 */
[----:B------:R-:W-:Y:S01]  /*2cd0*/  FADD R6, R6, 9.9999997473787516356e-06 ;  /* 0x3727c5ac06067421 */ /* 0x000fe20000000000 */
[----:B------:R-:W-:Y:S01]  /*2ce0*/  FADD R7, R7, 9.9999997473787516356e-06 ;  /* 0x3727c5ac07077421 */ /* 0x000fe20000000000 */
[----:B------:R0:W-:Y:S02]  /*2cf0*/  MUFU.SQRT R56, R4 ;  /* 0x0000000400387308 */ /* 0x0001e40000002000 */
[----:B0-----:R-:W-:-:S06]  /*2d00*/  IMAD.WIDE R4, R131, 0x4, R36 ;  /* 0x0000000483047825 */ /* 0x001fcc00078e0224 */
[----:B------:R-:W0:Y:S08]  /*2d10*/  MUFU.SQRT R180, R6 ;  /* 0x0000000600b47308 */ /* 0x000e300000002000 */
[----:B------:R1:W2:Y:S02]  /*2d20*/  MUFU.SQRT R179, R7 ;  /* 0x0000000700b37308 */ /* 0x0002a40000002000 */
[----:B-1----:R-:W2:Y:S01]  /*2d30*/  LDG.E.EL.128 R4, desc[UR6][R4.64] ;  /* 0x0000000604047981 */ /* 0x002ea2000c2e1d00 */
[----:B------:R-:W-:-:S06]  /*2d40*/  IMAD.WIDE R36, R121, 0x4, R36 ;  /* 0x0000000479247825 */ /* 0x000fcc00078e0224 */
[----:B------:R-:W2:Y:S01]  /*2d50*/  LDG.E.EL.128 R36, desc[UR6][R36.64] ;  /* 0x0000000624247981 */ /* 0x000ea2000c2e1d00 */
[----:B----4-:R-:W-:Y:S02]  /*2d60*/  SEL R197, R9, RZ, P1 ;  /* 0x000000ff09c57207 */ /* 0x010fe40000800000 */
[----:B---3--:R-:W-:Y:S01]  /*2d70*/  SEL R144, R27, RZ, P1 ;  /* 0x000000ff1b907207 */ /* 0x008fe20000800000 */
[----:B------:R-:W1:Y:S01]  /*2d80*/  MUFU.SQRT R162, R2 ;  /* 0x0000000200a27308 */ /* 0x000e620000002000 */
[----:B------:R-:W-:Y:S02]  /*2d90*/  SEL R178, R30, RZ, P1 ;  /* 0x000000ff1eb27207 */ /* 0x000fe40000800000 */
[----:B------:R-:W-:Y:S02]  /*2da0*/  SEL R196, R10, RZ, P1 ;  /* 0x000000ff0ac47207 */ /* 0x000fe40000800000 */
[----:B------:R-:W-:Y:S02]  /*2db0*/  SEL R146, R26, RZ, P1 ;  /* 0x000000ff1a927207 */ /* 0x000fe40000800000 */
[----:B-----5:R-:W-:-:S02]  /*2dc0*/  SEL R218, R16, RZ, P1 ;  /* 0x000000ff10da7207 */ /* 0x020fc40000800000 */
[----:B------:R-:W-:Y:S01]  /*2dd0*/  SEL R215, R19, RZ, P1 ;  /* 0x000000ff13d77207 */ /* 0x000fe20000800000 */
[----:B------:R-:W-:-:S04]  /*2de0*/  FADD R14, R14, 9.9999997473787516356e-06 ;  /* 0x3727c5ac0e0e7421 */ /* 0x000fc80000000000 */
[----:B------:R-:W-:Y:S01]  /*2df0*/  MUFU.SQRT R32, R14 ;  /* 0x0000000e00207308 */ /* 0x000fe20000002000 */
[----:B------:R-:W-:Y:S02]  /*2e00*/  SEL R108, R105, RZ, P5 ;  /* 0x000000ff696c7207 */ /* 0x000fe40002800000 */
[----:B------:R-:W-:Y:S02]  /*2e10*/  SEL R188, R186, RZ, P5 ;  /* 0x000000ffbabc7207 */ /* 0x000fe40002800000 */
[----:B------:R-:W-:Y:S02]  /*2e20*/  SEL R189, R185, RZ, P5 ;  /* 0x000000ffb9bd7207 */ /* 0x000fe40002800000 */
[----:B------:R-:W-:Y:S02]  /*2e30*/  SEL R155, R157, RZ, P1 ;  /* 0x000000ff9d9b7207 */ /* 0x000fe40000800000 */
[----:B------:R-:W-:Y:S02]  /*2e40*/  SEL R92, R60, RZ, P1 ;  /* 0x000000ff3c5c7207 */ /* 0x000fe40000800000 */
[----:B------:R-:W-:-:S02]  /*2e50*/  SEL R90, R61, RZ, P1 ;  /* 0x000000ff3d5a7207 */ /* 0x000fc40000800000 */
[----:B------:R-:W-:Y:S02]  /*2e60*/  SEL R93, R62, RZ, P1 ;  /* 0x000000ff3e5d7207 */ /* 0x000fe40000800000 */
[----:B------:R-:W-:Y:S01]  /*2e70*/  SEL R84, R63, RZ, P1 ;  /* 0x000000ff3f547207 */ /* 0x000fe20000800000 */
[----:B--2---:R-:W-:Y:S01]  /*2e80*/  FADD R9, R4, 9.9999997473787516356e-06 ;  /* 0x3727c5ac04097421 */ /* 0x004fe20000000000 */
[----:B------:R-:W-:Y:S01]  /*2e90*/  FADD R4, R7, 9.9999997473787516356e-06 ;  /* 0x3727c5ac07047421 */ /* 0x000fe20000000000 */
[----:B------:R-:W-:Y:S02]  /*2ea0*/  FADD R6, R6, 9.9999997473787516356e-06 ;  /* 0x3727c5ac06067421 */ /* 0x000fe40000000000 */
[----:B------:R-:W2:Y:S08]  /*2eb0*/  MUFU.SQRT R27, R9 ;  /* 0x00000009001b7308 */ /* 0x000eb00000002000 */
[----:B------:R3:W-:Y:S02]  /*2ec0*/  MUFU.SQRT R9, R4 ;  /* 0x0000000400097308 */ /* 0x0007e40000002000 */
[----:B---3--:R-:W-:-:S06]  /*2ed0*/  FADD R4, R13, 9.9999997473787516356e-06 ;  /* 0x3727c5ac0d047421 */ /* 0x008fcc0000000000 */
[----:B------:R-:W-:Y:S01]  /*2ee0*/  MUFU.SQRT R2, R6 ;  /* 0x0000000600027308 */ /* 0x000fe20000002000 */
[----:B------:R-:W-:Y:S01]  /*2ef0*/  FADD R10, R5, 9.9999997473787516356e-06 ;  /* 0x3727c5ac050a7421 */ /* 0x000fe20000000000 */
[----:B------:R-:W-:-:S06]  /*2f00*/  FADD R5, R12, 9.9999997473787516356e-06 ;  /* 0x3727c5ac0c057421 */ /* 0x000fcc0000000000 */
[----:B------:R3:W-:Y:S02]  /*2f10*/  MUFU.SQRT R6, R4 ;  /* 0x0000000400067308 */ /* 0x0007e40000002000 */
[----:B---3--:R-:W-:-:S06]  /*2f20*/  FADD R4, R15, 9.9999997473787516356e-06 ;  /* 0x3727c5ac0f047421 */ /* 0x008fcc0000000000 */
[----:B------:R3:W-:Y:S01]  /*2f30*/  MUFU.SQRT R30, R4 ;  /* 0x00000004001e7308 */ /* 0x0007e20000002000 */
[----:B------:R-:W-:Y:S01]  /*2f40*/  FADD R38, R38, 9.9999997473787516356e-06 ;  /* 0x3727c5ac26267421 */ /* 0x000fe20000000000 */
[----:B------:R-:W-:Y:S01]  /*2f50*/  FADD R39, R39, 9.9999997473787516356e-06 ;  /* 0x3727c5ac27277421 */ /* 0x000fe20000000000 */
[----:B---3--:R-:W-:-:S05]  /*2f60*/  FADD R4, R37, 9.9999997473787516356e-06 ;  /* 0x3727c5ac25047421 */ /* 0x008fca0000000000 */
[----:B------:R3:W-:Y:S08]  /*2f70*/  MUFU.SQRT R7, R5 ;  /* 0x0000000500077308 */ /* 0x0007f00000002000 */
[----:B------:R4:W-:Y:S01]  /*2f80*/  MUFU.SQRT R16, R4 ;  /* 0x0000000400107308 */ /* 0x0009e20000002000 */
[----:B---3--:R-:W-:Y:S01]  /*2f90*/  FADD R5, R36, 9.9999997473787516356e-06 ;  /* 0x3727c5ac24057421 */ /* 0x008fe20000000000 */
[----:B------:R-:W-:Y:S01]  /*2fa0*/  CS2R R36, SRZ ;  /* 0x0000000000247805 */ /* 0x000fe2000001ff00 */
[----:B----4-:R-:W-:-:S05]  /*2fb0*/  FADD R4, R34, 9.9999997473787516356e-06 ;  /* 0x3727c5ac22047421 */ /* 0x010fca0000000000 */
[----:B------:R-:W-:Y:S08]  /*2fc0*/  MUFU.SQRT R19, R38 ;  /* 0x0000002600137308 */ /* 0x000ff00000002000 */
[----:B------:R3:W-:Y:S08]  /*2fd0*/  MUFU.SQRT R14, R39 ;  /* 0x00000027000e7308 */ /* 0x0007f00000002000 */
[----:B------:R-:W-:Y:S01]  /*2fe0*/  MUFU.SQRT R26, R5 ;  /* 0x00000005001a7308 */ /* 0x000fe20000002000 */
[----:B---3--:R-:W-:-:S07]  /*2ff0*/  CS2R R38, SRZ ;  /* 0x0000000000267805 */ /* 0x008fce000001ff00 */
[----:B------:R3:W-:Y:S02]  /*3000*/  MUFU.SQRT R127, R4 ;  /* 0x00000004007f7308 */ /* 0x0007e40000002000 */
[----:B---3--:R-:W-:-:S05]  /*3010*/  IMAD.WIDE R4, R121, 0x4, R152 ;  /* 0x0000000479047825 */ /* 0x008fca00078e0298 */
[----:B------:R-:W3:Y:S01]  /*3020*/  @P0 LDG.E.EL.128 R36, desc[UR6][R4.64+-0x700] ;  /* 0xfff9000604240981 */ /* 0x000ee2000c2e1d00 */
        /* <DEDUP_REMOVED lines=34> */
[C---:B0-----:R-:W-:Y:S02]  /*3250*/  FSETP.GT.AND P1, PT, R180.reuse, 8.50705917302346158658e+37, PT ;  /* 0x7e800000b400780b */ /* 0x041fe40003f24000 */
[----:B------:R-:W-:-:S02]  /*3260*/  FSETP.GEU.AND P2, PT, R180, 1.175494350822287508e-38, PT ;  /* 0x00800000b400780b */ /* 0x000fc40003f4e000 */
[----:B------:R-:W-:Y:S02]  /*3270*/  LOP3.LUT R86, R86, 0xffffff7f, RZ, 0xc0, !PT ;  /* 0xffffff7f56567812 */ /* 0x000fe400078ec0ff */
[----:B------:R-:W-:Y:S02]  /*3280*/  FSEL R182, R171, 1, P1 ;  /* 0x3f800000abb67808 */ /* 0x000fe40000800000 */
[----:B------:R-:W-:-:S05]  /*3290*/  @P6 LOP3.LUT R86, R86, 0x80, RZ, 0xfc, !PT ;  /* 0x0000008056566812 */ /* 0x000fca00078efcff */
[----:B------:R-:W-:Y:S01]  /*32a0*/  @P1 FMUL R180, R180, 0.25 ;  /* 0x3e800000b4b41820 */ /* 0x000fe20000400000 */
[----:B------:R-:W-:Y:S02]  /*32b0*/  FSETP.GT.AND P1, PT, R179, 8.50705917302346158658e+37, PT ;  /* 0x7e800000b300780b */ /* 0x000fe40003f24000 */
[----:B------:R-:W-:Y:S02]  /*32c0*/  LOP3.LUT R86, R86, 0xffffffef, RZ, 0xc0, !PT ;  /* 0xffffffef56567812 */ /* 0x000fe400078ec0ff */
[----:B------:R-:W-:Y:S02]  /*32d0*/  FSEL R181, R171, 1, P1 ;  /* 0x3f800000abb57808 */ /* 0x000fe40000800000 */
[----:B------:R-:W-:Y:S02]  /*32e0*/  @P2 LOP3.LUT R86, R86, 0x10, RZ, 0xfc, !PT ;  /* 0x0000001056562812 */ /* 0x000fe400078efcff */
[----:B------:R-:W-:-:S05]  /*32f0*/  FSETP.GEU.AND P2, PT, R179, 1.175494350822287508e-38, PT ;  /* 0x00800000b300780b */ /* 0x000fca0003f4e000 */
[----:B------:R-:W-:Y:S01]  /*3300*/  @P1 FMUL R179, R179, 0.25 ;  /* 0x3e800000b3b31820 */ /* 0x000fe20000400000 */
[----:B------:R-:W-:Y:S02]  /*3310*/  FSETP.GT.AND P1, PT, R56, 8.50705917302346158658e+37, PT ;  /* 0x7e8000003800780b */ /* 0x000fe40003f24000 */
[----:B------:R-:W-:Y:S02]  /*3320*/  LOP3.LUT R86, R86, 0xfffffff7, RZ, 0xc0, !PT ;  /* 0xfffffff756567812 */ /* 0x000fe400078ec0ff */
[----:B------:R-:W-:-:S03]  /*3330*/  FSEL R58, R171, 1, P1 ;  /* 0x3f800000ab3a7808 */ /* 0x000fc60000800000 */
[----:B------:R-:W-:Y:S02]  /*3340*/  @P2 LOP3.LUT R86, R86, 0x8, RZ, 0xfc, !PT ;  /* 0x0000000856562812 */ /* 0x000fe400078efcff */
[----:B------:R-:W-:-:S04]  /*3350*/  FSETP.GEU.AND P2, PT, R56, 1.175494350822287508e-38, PT ;  /* 0x008000003800780b */ /* 0x000fc80003f4e000 */
[----:B------:R-:W-:Y:S01]  /*3360*/  @P1 FMUL R56, R56, 0.25 ;  /* 0x3e80000038381820 */ /* 0x000fe20000400000 */
[----:B-1----:R-:W-:Y:S02]  /*3370*/  FSETP.GT.AND P1, PT, R162, 8.50705917302346158658e+37, PT ;  /* 0x7e800000a200780b */ /* 0x002fe40003f24000 */
[----:B------:R-:W-:Y:S01]  /*3380*/  LOP3.LUT R86, R86, 0xfffffffb, RZ, 0xc0, !PT ;  /* 0xfffffffb56567812 */ /* 0x000fe200078ec0ff */
[----:B------:R-:W0:Y:S01]  /*3390*/  MUFU.SQRT R8, R10 ;  /* 0x0000000a00087308 */ /* 0x000e220000002000 */
[----:B------:R-:W-:-:S04]  /*33a0*/  FSEL R161, R171, 1, P1 ;  /* 0x3f800000aba17808 */ /* 0x000fc80000800000 */
[----:B------:R-:W-:Y:S02]  /*33b0*/  @P2 LOP3.LUT R86, R86, 0x4, RZ, 0xfc, !PT ;  /* 0x0000000456562812 */ /* 0x000fe400078efcff */
[----:B------:R-:W-:-:S03]  /*33c0*/  FSETP.GEU.AND P2, PT, R162, 1.175494350822287508e-38, PT ;  /* 0x00800000a200780b */ /* 0x000fc60003f4e000 */
[----:B------:R-:W-:Y:S01]  /*33d0*/  @P1 FMUL R162, R162, 0.25 ;  /* 0x3e800000a2a21820 */ /* 0x000fe20000400000 */
[----:B--2---:R-:W-:Y:S02]  /*33e0*/  FSETP.GT.AND P1, PT, R27, 8.50705917302346158658e+37, PT ;  /* 0x7e8000001b00780b */ /* 0x004fe40003f24000 */
[----:B------:R-:W-:Y:S02]  /*33f0*/  LOP3.LUT R86, R86, 0xfffffffd, RZ, 0xc0, !PT ;  /* 0xfffffffd56567812 */ /* 0x000fe400078ec0ff */
[----:B------:R-:W-:-:S05]  /*3400*/  FSEL R3, R171, 1, P1 ;  /* 0x3f800000ab037808 */ /* 0x000fca0000800000 */
[----:B------:R-:W-:Y:S02]  /*3410*/  @P2 LOP3.LUT R86, R86, 0x2, RZ, 0xfc, !PT ;  /* 0x0000000256562812 */ /* 0x000fe400078efcff */
[C---:B------:R-:W-:Y:S02]  /*3420*/  FSETP.GEU.AND P2, PT, R27.reuse, 1.175494350822287508e-38, PT ;  /* 0x008000001b00780b */ /* 0x040fe40003f4e000 */
[----:B------:R-:W-:Y:S01]  /*3430*/  @P1 FMUL R27, R27, 0.25 ;  /* 0x3e8000001b1b1820 */ /* 0x000fe20000400000 */
[----:B0-----:R-:W-:Y:S02]  /*3440*/  FSETP.GT.AND P1, PT, R8, 8.50705917302346158658e+37, PT ;  /* 0x7e8000000800780b */ /* 0x001fe40003f24000 */
[----:B------:R-:W-:Y:S02]  /*3450*/  LOP3.LUT R86, R86, 0xfffffffe, RZ, 0xc0, !PT ;  /* 0xfffffffe56567812 */ /* 0x000fe400078ec0ff */
[----:B------:R-:W-:-:S06]  /*3460*/  FSEL R28, R171, 1, P1 ;  /* 0x3f800000ab1c7808 */ /* 0x000fcc0000800000 */
[----:B------:R-:W-:Y:S02]  /*3470*/  @P2 LOP3.LUT R86, R86, 0x1, RZ, 0xfc, !PT ;  /* 0x0000000156562812 */ /* 0x000fe400078efcff */
[C---:B------:R-:W-:Y:S01]  /*3480*/  FSETP.GEU.AND P2, PT, R8.reuse, 1.175494350822287508e-38, PT ;  /* 0x008000000800780b */ /* 0x040fe20003f4e000 */
[----:B------:R-:W-:Y:S01]  /*3490*/  @P1 FMUL R8, R8, 0.25 ;  /* 0x3e80000008081820 */ /* 0x000fe20000400000 */
[----:B------:R-:W-:-:S04]  /*34a0*/  FSETP.GT.AND P1, PT, R2, 8.50705917302346158658e+37, PT ;  /* 0x7e8000000200780b */ /* 0x000fc80003f24000 */
[----:B------:R-:W-:-:S07]  /*34b0*/  FSEL R18, R171, 1, P1 ;  /* 0x3f800000ab127808 */ /* 0x000fce0000800000 */
[----:B------:R-:W-:Y:S02]  /*34c0*/  @P2 LOP3.LUT R35, R35, 0x80000000, RZ, 0xfc, !PT ;  /* 0x8000000023232812 */ /* 0x000fe400078efcff */
[C---:B------:R-:W-:Y:S01]  /*34d0*/  FSETP.GEU.AND P2, PT, R2.reuse, 1.175494350822287508e-38, PT ;  /* 0x008000000200780b */ /* 0x040fe20003f4e000 */
[----:B------:R-:W-:Y:S01]  /*34e0*/  @P1 FMUL R2, R2, 0.25 ;  /* 0x3e80000002021820 */ /* 0x000fe20000400000 */
[----:B------:R-:W-:Y:S02]  /*34f0*/  FSETP.GT.AND P1, PT, R9, 8.50705917302346158658e+37, PT ;  /* 0x7e8000000900780b */ /* 0x000fe40003f24000 */
[----:B------:R-:W-:Y:S02]  /*3500*/  LOP3.LUT R35, R35, 0xdfffffff, RZ, 0xc0, !PT ;  /* 0xdfffffff23237812 */ /* 0x000fe400078ec0ff */
[----:B------:R-:W-:-:S07]  /*3510*/  FSEL R24, R171, 1, P1 ;  /* 0x3f800000ab187808 */ /* 0x000fce0000800000 */
[----:B------:R-:W-:Y:S02]  /*3520*/  @P2 LOP3.LUT R35, R35, 0x20000000, RZ, 0xfc, !PT ;  /* 0x2000000023232812 */ /* 0x000fe400078efcff */
[C---:B------:R-:W-:Y:S01]  /*3530*/  FSETP.GEU.AND P2, PT, R9.reuse, 1.175494350822287508e-38, PT ;  /* 0x008000000900780b */ /* 0x040fe20003f4e000 */
[----:B------:R-:W-:Y:S01]  /*3540*/  @P1 FMUL R9, R9, 0.25 ;  /* 0x3e80000009091820 */ /* 0x000fe20000400000 */
[----:B------:R-:W-:Y:S01]  /*3550*/  FSETP.GT.AND P1, PT, R7, 8.50705917302346158658e+37, PT ;  /* 0x7e8000000700780b */ /* 0x000fe20003f24000 */
[----:B------:R-:W-:Y:S01]  /*3560*/  IMAD.WIDE R40, R123, 0x4, R152 ;  /* 0x000000047b287825 */ /* 0x000fe200078e0298 */
[----:B------:R-:W-:Y:S02]  /*3570*/  LOP3.LUT R35, R35, 0xefffffff, RZ, 0xc0, !PT ;  /* 0xefffffff23237812 */ /* 0x000fe400078ec0ff */
        /* <DEDUP_REMOVED lines=20> */
[----:B------:R-:W-:Y:S02]  /*36c0*/  FSETP.GEU.AND P2, PT, R30, 1.175494350822287508e-38, PT ;  /* 0x008000001e00780b */ /* 0x000fe40003f4e000 */
[----:B---3--:R-:W-:Y:S02]  /*36d0*/  SEL R36, R36, RZ, P0 ;  /* 0x000000ff24247207 */ /* 0x008fe40000000000 */
[----:B------:R-:W-:Y:S02]  /*36e0*/  SEL R37, R37, RZ, P0 ;  /* 0x000000ff25257207 */ /* 0x000fe40000000000 */
[----:B------:R-:W-:Y:S01]  /*36f0*/  SEL R38, R38, RZ, P0 ;  /* 0x000000ff26267207 */ /* 0x000fe20000000000 */
[----:B------:R-:W-:Y:S01]  /*3700*/  FADD R36, R36, 9.9999997473787516356e-06 ;  /* 0x3727c5ac24247421 */ /* 0x000fe20000000000 */
[----:B------:R-:W-:Y:S01]  /*3710*/  SEL R39, R39, RZ, P0 ;  /* 0x000000ff27277207 */ /* 0x000fe20000000000 */
[----:B------:R-:W-:-:S02]  /*3720*/  FADD R37, R37, 9.9999997473787516356e-06 ;  /* 0x3727c5ac25257421 */ /* 0x000fc40000000000 */
[----:B------:R-:W-:Y:S01]  /*3730*/  FADD R38, R38, 9.9999997473787516356e-06 ;  /* 0x3727c5ac26267421 */ /* 0x000fe20000000000 */
[----:B------:R-:W-:Y:S01]  /*3740*/  MUFU.SQRT R163, R36 ;  /* 0x0000002400a37308 */ /* 0x000fe20000002000 */
[----:B------:R-:W-:-:S07]  /*3750*/  FADD R4, R39, 9.9999997473787516356e-06 ;  /* 0x3727c5ac27047421 */ /* 0x000fce0000000000 */
[----:B------:R0:W-:Y:S08]  /*3760*/  MUFU.SQRT R25, R37 ;  /* 0x0000002500197308 */ /* 0x0001f00000002000 */
[----:B------:R1:W-:Y:S01]  /*3770*/  MUFU.SQRT R5, R38 ;  /* 0x0000002600057308 */ /* 0x0003e20000002000 */
[----:B0-----:R-:W-:Y:S02]  /*3780*/  CS2R R36, SRZ ;  /* 0x0000000000247805 */ /* 0x001fe4000001ff00 */
[----:B-1----:R-:W-:-:S06]  /*3790*/  CS2R R38, SRZ ;  /* 0x0000000000267805 */ /* 0x002fcc000001ff00 */
[----:B------:R-:W2:Y:S01]  /*37a0*/  @P0 LDG.E.EL.128 R36, desc[UR6][R40.64+-0x700] ;  /* 0xfff9000628240981 */ /* 0x000ea2000c2e1d00 */
[----:B------:R-:W-:Y:S01]  /*37b0*/  @P1 FMUL R30, R30, 0.25 ;  /* 0x3e8000001e1e1820 */ /* 0x000fe20000400000 */
[C---:B------:R-:W-:Y:S02]  /*37c0*/  FSETP.GT.AND P1, PT, R26.reuse, 8.50705917302346158658e+37, PT ;  /* 0x7e8000001a00780b */ /* 0x040fe40003f24000 */
        /* <DEDUP_REMOVED lines=11> */
[----:B------:R-:W-:Y:S02]  /*3880*/  FSETP.GT.AND P1, PT, R19, 8.50705917302346158658e+37, PT ;  /* 0x7e8000001300780b */ /* 0x000fe40003f24000 */
[----:B------:R-:W-:Y:S01]  /*3890*/  LOP3.LUT R35, R35, 0xffbfffff, RZ, 0xc0, !PT ;  /* 0xffbfffff23237812 */ /* 0x000fe200078ec0ff */
[----:B------:R-:W-:Y:S01]  /*38a0*/  FADD R83, R83, 9.9999997473787516356e-06 ;  /* 0x3727c5ac53537421 */ /* 0x000fe20000000000 */
[----:B------:R-:W-:-:S04]  /*38b0*/  FSEL R21, R171, 1, P1 ;  /* 0x3f800000ab157808 */ /* 0x000fc80000800000 */
[----:B------:R-:W-:Y:S01]  /*38c0*/  @P2 LOP3.LUT R35, R35, 0x400000, RZ, 0xfc, !PT ;  /* 0x0040000023232812 */ /* 0x000fe200078efcff */
[----:B------:R-:W0:Y:S01]  /*38d0*/  MUFU.SQRT R177, R83 ;  /* 0x0000005300b17308 */ /* 0x000e220000002000 */
[----:B------:R-:W-:-:S03]  /*38e0*/  FSETP.GEU.AND P2, PT, R19, 1.175494350822287508e-38, PT ;  /* 0x008000001300780b */ /* 0x000fc60003f4e000 */
[----:B------:R-:W-:Y:S01]  /*38f0*/  @P1 FMUL R19, R19, 0.25 ;  /* 0x3e80000013131820 */ /* 0x000fe20000400000 */
[----:B------:R-:W-:Y:S02]  /*3900*/  FSETP.GT.AND P1, PT, R14, 8.50705917302346158658e+37, PT ;  /* 0x7e8000000e00780b */ /* 0x000fe40003f24000 */
[----:B------:R-:W-:Y:S01]  /*3910*/  LOP3.LUT R35, R35, 0xffdfffff, RZ, 0xc0, !PT ;  /* 0xffdfffff23237812 */ /* 0x000fe200078ec0ff */
[----:B------:R-:W-:Y:S01]  /*3920*/  FADD R82, R82, 9.9999997473787516356e-06 ;  /* 0x3727c5ac52527421 */ /* 0x000fe20000000000 */
[----:B------:R-:W-:-:S03]  /*3930*/  FSEL R13, R171, 1, P1 ;  /* 0x3f800000ab0d7808 */ /* 0x000fc60000800000 */
[----:B------:R-:W1:Y:S02]  /*3940*/  MUFU.SQRT R176, R82 ;  /* 0x0000005200b07308 */ /* 0x000e640000002000 */
[----:B------:R-:W-:Y:S02]  /*3950*/  @P2 LOP3.LUT R35, R35, 0x200000, RZ, 0xfc, !PT ;  /* 0x0020000023232812 */ /* 0x000fe400078efcff */
[C---:B------:R-:W-:Y:S02]  /*3960*/  FSETP.GEU.AND P2, PT, R14.reuse, 1.175494350822287508e-38, PT ;  /* 0x008000000e00780b */ /* 0x040fe40003f4e000 */
[----:B------:R-:W-:Y:S01]  /*3970*/  @P1 FMUL R14, R14, 0.25 ;  /* 0x3e8000000e0e1820 */ /* 0x000fe20000400000 */
[----:B0-----:R-:W-:Y:S02]  /*3980*/  FSETP.GT.AND P1, PT, R177, 8.50705917302346158658e+37, PT ;  /* 0x7e800000b100780b */ /* 0x001fe40003f24000 */
[----:B------:R-:W-:Y:S01]  /*3990*/  LOP3.LUT R35, R35, 0xffefffff, RZ, 0xc0, !PT ;  /* 0xffefffff23237812 */ /* 0x000fe200078ec0ff */
[----:B------:R-:W-:Y:S01]  /*39a0*/  FADD R81, R81, 9.9999997473787516356e-06 ;  /* 0x3727c5ac51517421 */ /* 0x000fe20000000000 */
[----:B------:R-:W-:-:S03]  /*39b0*/  FSEL R172, R240, 1, P1 ;  /* 0x3f800000f0ac7808 */ /* 0x000fc60000800000 */
[----:B------:R-:W0:Y:S03]  /*39c0*/  MUFU.SQRT R175, R81 ;  /* 0x0000005100af7308 */ /* 0x000e260000002000 */
[----:B------:R-:W-:Y:S02]  /*39d0*/  @P2 LOP3.LUT R35, R35, 0x100000, RZ, 0xfc, !PT ;  /* 0x0010000023232812 */ /* 0x000fe400078efcff */
[C---:B------:R-:W-:Y:S01]  /*39e0*/  FSETP.GEU.AND P2, PT, R177.reuse, 1.175494350822287508e-38, PT ;  /* 0x00800000b100780b */ /* 0x040fe20003f4e000 */
[----:B------:R-:W-:Y:S01]  /*39f0*/  @P1 FMUL R177, R177, 0.25 ;  /* 0x3e800000b1b11820 */ /* 0x000fe20000400000 */
[----:B-1----:R-:W-:Y:S02]  /*3a00*/  FSETP.GT.AND P1, PT, R176, 8.50705917302346158658e+37, PT ;  /* 0x7e800000b000780b */ /* 0x002fe40003f24000 */
[----:B------:R-:W-:Y:S01]  /*3a10*/  LOP3.LUT R35, R35, 0xfff7ffff, RZ, 0xc0, !PT ;  /* 0xfff7ffff23237812 */ /* 0x000fe200078ec0ff */
[----:B------:R-:W-:Y:S01]  /*3a20*/  FADD R80, R80, 9.9999997473787516356e-06 ;  /* 0x3727c5ac50507421 */ /* 0x000fe20000000000 */
[----:B------:R-:W-:-:S03]  /*3a30*/  FSEL R174, R240, 1, P1 ;  /* 0x3f800000f0ae7808 */ /* 0x000fc60000800000 */
[----:B------:R-:W1:Y:S04]  /*3a40*/  MUFU.SQRT R128, R80 ;  /* 0x0000005000807308 */ /* 0x000e680000002000 */
[----:B------:R-:W-:Y:S02]  /*3a50*/  @P2 LOP3.LUT R35, R35, 0x80000, RZ, 0xfc, !PT ;  /* 0x0008000023232812 */ /* 0x000fe400078efcff */
[C---:B------:R-:W-:Y:S01]  /*3a60*/  FSETP.GEU.AND P2, PT, R176.reuse, 1.175494350822287508e-38, PT ;  /* 0x00800000b000780b */ /* 0x040fe20003f4e000 */
[----:B------:R-:W-:Y:S01]  /*3a70*/  @P1 FMUL R176, R176, 0.25 ;  /* 0x3e800000b0b01820 */ /* 0x000fe20000400000 */
[----:B0-----:R-:W-:Y:S02]  /*3a80*/  FSETP.GT.AND P1, PT, R175, 8.50705917302346158658e+37, PT ;  /* 0x7e800000af00780b */ /* 0x001fe40003f24000 */
[----:B------:R-:W-:-:S02]  /*3a90*/  LOP3.LUT R35, R35, 0xfffbffff, RZ, 0xc0, !PT ;  /* 0xfffbffff23237812 */ /* 0x000fc400078ec0ff */
[----:B------:R-:W-:-:S07]  /*3aa0*/  FSEL R173, R240, 1, P1 ;  /* 0x3f800000f0ad7808 */ /* 0x000fce0000800000 */
[----:B------:R-:W-:Y:S02]  /*3ab0*/  @P2 LOP3.LUT R35, R35, 0x40000, RZ, 0xfc, !PT ;  /* 0x0004000023232812 */ /* 0x000fe400078efcff */
[C---:B------:R-:W-:Y:S01]  /*3ac0*/  FSETP.GEU.AND P2, PT, R175.reuse, 1.175494350822287508e-38, PT ;  /* 0x00800000af00780b */ /* 0x040fe20003f4e000 */
[----:B------:R-:W-:Y:S01]  /*3ad0*/  @P1 FMUL R175, R175, 0.25 ;  /* 0x3e800000afaf1820 */ /* 0x000fe20000400000 */
[----:B-1----:R-:W-:Y:S02]  /*3ae0*/  FSETP.GT.AND P1, PT, R128, 8.50705917302346158658e+37, PT ;  /* 0x7e8000008000780b */ /* 0x002fe40003f24000 */
[----:B------:R-:W-:Y:S01]  /*3af0*/  LOP3.LUT R35, R35, 0xfffdffff, RZ, 0xc0, !PT ;  /* 0xfffdffff23237812 */ /* 0x000fe200078ec0ff */
[----:B------:R-:W-:Y:S01]  /*3b00*/  FADD R79, R79, 9.9999997473787516356e-06 ;  /* 0x3727c5ac4f4f7421 */ /* 0x000fe20000000000 */
[----:B------:R-:W-:-:S03]  /*3b10*/  FSEL R129, R240, 1, P1 ;  /* 0x3f800000f0817808 */ /* 0x000fc60000800000 */
[----:B------:R-:W0:Y:S04]  /*3b20*/  MUFU.SQRT R126, R79 ;  /* 0x0000004f007e7308 */ /* 0x000e280000002000 */
[----:B------:R-:W-:Y:S02]  /*3b30*/  @P2 LOP3.LUT R35, R35, 0x20000, RZ, 0xfc, !PT ;  /* 0x0002000023232812 */ /* 0x000fe400078efcff */
[C---:B------:R-:W-:Y:S01]  /*3b40*/  FSETP.GEU.AND P2, PT, R128.reuse, 1.175494350822287508e-38, PT ;  /* 0x008000008000780b */ /* 0x040fe20003f4e000 */
[----:B------:R-:W-:Y:S01]  /*3b50*/  @P1 FMUL R128, R128, 0.25 ;  /* 0x3e80000080801820 */ /* 0x000fe20000400000 */
[----:B------:R-:W-:Y:S02]  /*3b60*/  FSETP.GT.AND P1, PT, R127, 8.50705917302346158658e+37, PT ;  /* 0x7e8000007f00780b */ /* 0x000fe40003f24000 */
        /* <DEDUP_REMOVED lines=8> */
[----:B------:R-:W-:Y:S01]  /*3bf0*/  LOP3.LUT R35, R35, 0xffff7fff, RZ, 0xc0, !PT ;  /* 0xffff7fff23237812 */ /* 0x000fe200078ec0ff */
[----:B------:R-:W-:Y:S01]  /*3c00*/  FADD R67, R67, 9.9999997473787516356e-06 ;  /* 0x3727c5ac43437421 */ /* 0x000fe20000000000 */
[----:B------:R-:W-:-:S03]  /*3c10*/  FSEL R120, R240, 1, P1 ;  /* 0x3f800000f0787808 */ /* 0x000fc60000800000 */
[----:B------:R-:W0:Y:S04]  /*3c20*/  MUFU.SQRT R82, R67 ;  /* 0x0000004300527308 */ /* 0x000e280000002000 */
[----:B------:R-:W-:Y:S02]  /*3c30*/  @P2 LOP3.LUT R35, R35, 0x8000, RZ, 0xfc, !PT ;  /* 0x0000800023232812 */ /* 0x000fe400078efcff */
[C---:B------:R-:W-:Y:S01]  /*3c40*/  FSETP.GEU.AND P2, PT, R126.reuse, 1.175494350822287508e-38, PT ;  /* 0x008000007e00780b */ /* 0x040fe20003f4e000 */
[----:B------:R-:W-:Y:S01]  /*3c50*/  @P1 FMUL R126, R126, 0.25 ;  /* 0x3e8000007e7e1820 */ /* 0x000fe20000400000 */
[----:B-1----:R-:W-:Y:S02]  /*3c60*/  FSETP.GT.AND P1, PT, R122, 8.50705917302346158658e+37, PT ;  /* 0x7e8000007a00780b */ /* 0x002fe40003f24000 */
[----:B------:R-:W-:Y:S01]  /*3c70*/  LOP3.LUT R35, R35, 0xffffbfff, RZ, 0xc0, !PT ;  /* 0xffffbfff23237812 */ /* 0x000fe200078ec0ff */
[----:B------:R-:W-:Y:S01]  /*3c80*/  FADD R66, R66, 9.9999997473787516356e-06 ;  /* 0x3727c5ac42427421 */ /* 0x000fe20000000000 */
[----:B------:R-:W-:-:S03]  /*3c90*/  FSEL R118, R240, 1, P1 ;  /* 0x3f800000f0767808 */ /* 0x000fc60000800000 */
[----:B------:R1:W3:Y:S04]  /*3ca0*/  MUFU.SQRT R117, R66 ;  /* 0x0000004200757308 */ /* 0x0002e80000002000 */
[----:B------:R-:W-:Y:S02]  /*3cb0*/  @P2 LOP3.LUT R35, R35, 0x4000, RZ, 0xfc, !PT ;  /* 0x0000400023232812 */ /* 0x000fe400078efcff */
[C---:B------:R-:W-:Y:S01]  /*3cc0*/  FSETP.GEU.AND P2, PT, R122.reuse, 1.175494350822287508e-38, PT ;  /* 0x008000007a00780b */ /* 0x040fe20003f4e000 */
[----:B------:R-:W-:Y:S01]  /*3cd0*/  @P1 FMUL R122, R122, 0.25 ;  /* 0x3e8000007a7a1820 */ /* 0x000fe20000400000 */
[----:B0-----:R-:W-:Y:S01]  /*3ce0*/  FSETP.GT.AND P1, PT, R82, 8.50705917302346158658e+37, PT ;  /* 0x7e8000005200780b */ /* 0x001fe20003f24000 */
[----:B------:R-:W-:Y:S01]  /*3cf0*/  FADD R65, R65, 9.9999997473787516356e-06 ;  /* 0x3727c5ac41417421 */ /* 0x000fe20000000000 */
[----:B------:R-:W-:Y:S01]  /*3d00*/  LOP3.LUT R35, R35, 0xffffdfff, RZ, 0xc0, !PT ;  /* 0xffffdfff23237812 */ /* 0x000fe200078ec0ff */
[----:B------:R-:W-:Y:S01]  /*3d10*/  FADD R55, R55, 9.9999997473787516356e-06 ;  /* 0x3727c5ac37377421 */ /* 0x000fe20000000000 */
[----:B------:R-:W-:Y:S01]  /*3d20*/  FSEL R119, R240, 1, P1 ;  /* 0x3f800000f0777808 */ /* 0x000fe20000800000 */
[----:B------:R-:W0:Y:S01]  /*3d30*/  MUFU.SQRT R81, R65 ;  /* 0x0000004100517308 */ /* 0x000e220000002000 */
[----:B------:R-:W-:Y:S01]  /*3d40*/  FADD R54, R54, 9.9999997473787516356e-06 ;  /* 0x3727c5ac36367421 */ /* 0x000fe20000000000 */
[----:B------:R-:W-:Y:S01]  /*3d50*/  IMAD.SHL.U32 R137, R137, 0x200, RZ ;  /* 0x0000020089897824 */ /* 0x000fe200078e00ff */
[----:B------:R-:W-:Y:S01]  /*3d60*/  P2R R49, PR, RZ, 0x1 ;  /* 0x00000001ff317803 */ /* 0x000fe20000000000 */
[----:B------:R-:W-:Y:S01]  /*3d70*/  IMAD.WIDE R60, R131, 0x4, R152 ;  /* 0x00000004833c7825 */ /* 0x000fe200078e0298 */
[----:B------:R-:W-:Y:S01]  /*3d80*/  SEL R193, R202, RZ, P5 ;  /* 0x000000ffcac17207 */ /* 0x000fe20002800000 */
[----:B-1----:R-:W1:Y:S01]  /*3d90*/  LDC.64 R66, c[0x0][0x2d8] ;  /* 0x0000b600ff427b82 */ /* 0x002e620000000a00 */
[----:B------:R-:W-:-:S02]  /*3da0*/  @P2 LOP3.LUT R35, R35, 0x2000, RZ, 0xfc, !PT ;  /* 0x0000200023232812 */ /* 0x000fc400078efcff */
[C---:B------:R-:W-:Y:S01]  /*3db0*/  FSETP.GEU.AND P2, PT, R82.reuse, 1.175494350822287508e-38, PT ;  /* 0x008000005200780b */ /* 0x040fe20003f4e000 */
[----:B------:R-:W-:Y:S01]  /*3dc0*/  @P1 FMUL R82, R82, 0.25 ;  /* 0x3e80000052521820 */ /* 0x000fe20000400000 */
[----:B---3--:R-:W-:Y:S02]  /*3dd0*/  FSETP.GT.AND P1, PT, R117, 8.50705917302346158658e+37, PT ;  /* 0x7e8000007500780b */ /* 0x008fe40003f24000 */
[----:B------:R-:W-:Y:S01]  /*3de0*/  LOP3.LUT R35, R35, 0xffffefff, RZ, 0xc0, !PT ;  /* 0xffffefff23237812 */ /* 0x000fe200078ec0ff */
[----:B------:R-:W3:Y:S01]  /*3df0*/  MUFU.SQRT R83, R55 ;  /* 0x0000003700537308 */ /* 0x000ee20000002000 */
[----:B------:R-:W-:-:S07]  /*3e00*/  FSEL R116, R240, 1, P1 ;  /* 0x3f800000f0747808 */ /* 0x000fce0000800000 */
[----:B------:R-:W-:Y:S02]  /*3e10*/  @P2 LOP3.LUT R35, R35, 0x1000, RZ, 0xfc, !PT ;  /* 0x0000100023232812 */ /* 0x000fe400078efcff */
[C---:B------:R-:W-:Y:S01]  /*3e20*/  FSETP.GEU.AND P2, PT, R117.reuse, 1.175494350822287508e-38, PT ;  /* 0x008000007500780b */ /* 0x040fe20003f4e000 */
[----:B------:R-:W-:Y:S01]  /*3e30*/  @P1 FMUL R117, R117, 0.25 ;  /* 0x3e80000075751820 */ /* 0x000fe20000400000 */
[----:B0-----:R-:W-:Y:S02]  /*3e40*/  FSETP.GT.AND P1, PT, R81, 8.50705917302346158658e+37, PT ;  /* 0x7e8000005100780b */ /* 0x001fe40003f24000 */
[----:B------:R-:W-:Y:S01]  /*3e50*/  LOP3.LUT R35, R35, 0xfffff7ff, RZ, 0xc0, !PT ;  /* 0xfffff7ff23237812 */ /* 0x000fe200078ec0ff */
[----:B------:R-:W0:Y:S01]  /*3e60*/  MUFU.SQRT R73, R54 ;  /* 0x0000003600497308 */ /* 0x000e220000002000 */
[----:B------:R-:W-:-:S07]  /*3e70*/  FSEL R80, R240, 1, P1 ;  /* 0x3f800000f0507808 */ /* 0x000fce0000800000 */
[----:B------:R-:W-:Y:S02]  /*3e80*/  @P2 LOP3.LUT R35, R35, 0x800, RZ, 0xfc, !PT ;  /* 0x0000080023232812 */ /* 0x000fe400078efcff */
[C---:B------:R-:W-:Y:S01]  /*3e90*/  FSETP.GEU.AND P2, PT, R81.reuse, 1.175494350822287508e-38, PT ;  /* 0x008000005100780b */ /* 0x040fe20003f4e000 */
[----:B------:R-:W-:Y:S01]  /*3ea0*/  @P1 FMUL R81, R81, 0.25 ;  /* 0x3e80000051511820 */ /* 0x000fe20000400000 */
[----:B---3--:R-:W-:Y:S02]  /*3eb0*/  FSETP.GT.AND P1, PT, R83, 8.50705917302346158658e+37, PT ;  /* 0x7e8000005300780b */ /* 0x008fe40003f24000 */
[----:B------:R-:W-:Y:S02]  /*3ec0*/  LOP3.LUT R35, R35, 0xfffffbff, RZ, 0xc0, !PT ;  /* 0xfffffbff23237812 */ /* 0x000fe400078ec0ff */
[----:B------:R-:W-:-:S07]  /*3ed0*/  FSEL R79, R240, 1, P1 ;  /* 0x3f800000f04f7808 */ /* 0x000fce0000800000 */
[----:B------:R-:W-:Y:S02]  /*3ee0*/  @P2 LOP3.LUT R35, R35, 0x400, RZ, 0xfc, !PT ;  /* 0x0000040023232812 */ /* 0x000fe400078efcff */
[C---:B------:R-:W-:Y:S01]  /*3ef0*/  FSETP.GEU.AND P2, PT, R83.reuse, 1.175494350822287508e-38, PT ;  /* 0x008000005300780b */ /* 0x040fe20003f4e000 */
[----:B------:R-:W-:Y:S01]  /*3f00*/  @P1 FMUL R83, R83, 0.25 ;  /* 0x3e80000053531820 */ /* 0x000fe20000400000 */
[----:B0-----:R-:W-:Y:S02]  /*3f10*/  FSETP.GT.AND P1, PT, R73, 8.50705917302346158658e+37, PT ;  /* 0x7e8000004900780b */ /* 0x001fe40003f24000 */
        /* <DEDUP_REMOVED lines=12> */
[----:B------:R-:W-:Y:S01]  /*3fe0*/  LOP3.LUT R35, R35, 0xffffff7f, RZ, 0xc0, !PT ;  /* 0xffffff7f23237812 */ /* 0x000fe200078ec0ff */
[----:B------:R-:W0:Y:S01]  /*3ff0*/  MUFU.SQRT R23, R4 ;  /* 0x0000000400177308 */ /* 0x000e220000002000 */
        /* <DEDUP_REMOVED lines=10> */
[----:B0-----:R-:W-:Y:S02]  /*40a0*/  FSETP.GT.AND P1, PT, R23, 8.50705917302346158658e+37, PT ;  /* 0x7e8000001700780b */ /* 0x001fe40003f24000 */
[----:B--2---:R-:W-:-:S05]  /*40b0*/  SEL R4, R38, RZ, P0 ;  /* 0x000000ff26047207 */ /* 0x004fca0000000000 */
[----:B------:R-:W-:-:S04]  /*40c0*/  FADD R4, R4, 9.9999997473787516356e-06 ;  /* 0x3727c5ac04047421 */ /* 0x000fc80000000000 */
[----:B------:R-:W0:Y:S01]  /*40d0*/  MUFU.SQRT R141, R4 ;  /* 0x00000004008d7308 */ /* 0x000e220000002000 */
[----:B------:R-:W-:Y:S02]  /*40e0*/  SEL R38, R39, RZ, P0 ;  /* 0x000000ff27267207 */ /* 0x000fe40000000000 */
[----:B------:R-:W-:-:S03]  /*40f0*/  FSETP.GEU.AND P3, PT, R23, 1.175494350822287508e-38, PT ;  /* 0x008000001700780b */ /* 0x000fc60003f6e000 */
[----:B------:R-:W-:Y:S01]  /*4100*/  FADD R38, R38, 9.9999997473787516356e-06 ;  /* 0x3727c5ac26267421 */ /* 0x000fe20000000000 */
[----:B------:R-:W-:Y:S01]  /*4110*/  @P1 FMUL R23, R23, 0.25 ;  /* 0x3e80000017171820 */ /* 0x000fe20000400000 */
[----:B------:R-:W-:Y:S02]  /*4120*/  FSEL R31, R171, 1, P1 ;  /* 0x3f800000ab1f7808 */ /* 0x000fe40000800000 */
[----:B------:R-:W2:Y:S01]  /*4130*/  MUFU.SQRT R139, R38 ;  /* 0x00000026008b7308 */ /* 0x000ea20000002000 */
[----:B------:R-:W-:Y:S02]  /*4140*/  LOP3.LUT R35, R35, 0xffffffdf, RZ, 0xc0, !PT ;  /* 0xffffffdf23237812 */ /* 0x000fe400078ec0ff */
[----:B0-----:R-:W-:Y:S02]  /*4150*/  FSETP.GT.AND P1, PT, R141, 8.50705917302346158658e+37, PT ;  /* 0x7e8000008d00780b */ /* 0x001fe40003f24000 */
[----:B------:R-:W-:Y:S02]  /*4160*/  SEL R4, R36, RZ, P0 ;  /* 0x000000ff24047207 */ /* 0x000fe40000000000 */
[----:B------:R-:W-:-:S02]  /*4170*/  @P2 LOP3.LUT R35, R35, 0x20, RZ, 0xfc, !PT ;  /* 0x0000002023232812 */ /* 0x000fc400078efcff */
[----:B------:R-:W-:Y:S01]  /*4180*/  P2R R42, PR, RZ, 0x8 ;  /* 0x00000008ff2a7803 */ /* 0x000fe20000000000 */
[----:B------:R-:W-:Y:S01]  /*4190*/  FADD R4, R4, 9.9999997473787516356e-06 ;  /* 0x3727c5ac04047421 */ /* 0x000fe20000000000 */
[----:B------:R-:W-:Y:S02]  /*41a0*/  LOP3.LUT P3, RZ, R35, 0x8000000, RZ, 0xc0, !PT ;  /* 0x0800000023ff7812 */ /* 0x000fe4000786c0ff */
[----:B------:R-:W-:Y:S01]  /*41b0*/  FSETP.GEU.AND P4, PT, R141, 1.175494350822287508e-38, PT ;  /* 0x008000008d00780b */ /* 0x000fe20003f8e000 */
[----:B------:R-:W0:Y:S01]  /*41c0*/  MUFU.SQRT R135, R4 ;  /* 0x0000000400877308 */ /* 0x000e220000002000 */
[----:B------:R-:W-:Y:S01]  /*41d0*/  FSEL R140, R171, 1, P1 ;  /* 0x3f800000ab8c7808 */ /* 0x000fe20000800000 */
[----:B------:R-:W-:Y:S01]  /*41e0*/  @P1 FMUL R141, R141, 0.25 ;  /* 0x3e8000008d8d1820 */ /* 0x000fe20000400000 */
[----:B--2---:R-:W-:Y:S02]  /*41f0*/  FSETP.GT.AND P1, PT, R139, 8.50705917302346158658e+37, PT ;  /* 0x7e8000008b00780b */ /* 0x004fe40003f24000 */
[----:B------:R-:W-:-:S02]  /*4200*/  P2R R47, PR, RZ, 0x8 ;  /* 0x00000008ff2f7803 */ /* 0x000fc40000000000 */
[C---:B------:R-:W-:Y:S02]  /*4210*/  LOP3.LUT P3, RZ, R86.reuse, 0x1, RZ, 0xc0, !PT ;  /* 0x0000000156ff7812 */ /* 0x040fe4000786c0ff */
[----:B------:R-:W-:Y:S02]  /*4220*/  SEL R36, R37, RZ, P0 ;  /* 0x000000ff25247207 */ /* 0x000fe40000000000 */
[----:B------:R-:W-:Y:S02]  /*4230*/  P2R R46, PR, RZ, 0x8 ;  /* 0x00000008ff2e7803 */ /* 0x000fe40000000000 */
[----:B------:R-:W-:Y:S01]  /*4240*/  LOP3.LUT P3, RZ, R86, 0x2, RZ, 0xc0, !PT ;  /* 0x0000000256ff7812 */ /* 0x000fe2000786c0ff */
[----:B------:R-:W-:Y:S01]  /*4250*/  FADD R36, R36, 9.9999997473787516356e-06 ;  /* 0x3727c5ac24247421 */ /* 0x000fe20000000000 */
[C---:B------:R-:W-:Y:S02]  /*4260*/  FSETP.GEU.AND P6, PT, R139.reuse, 1.175494350822287508e-38, PT ;  /* 0x008000008b00780b */ /* 0x040fe40003fce000 */
[----:B------:R-:W-:Y:S01]  /*4270*/  P2R R45, PR, RZ, 0x8 ;  /* 0x00000008ff2d7803 */ /* 0x000fe20000000000 */
[----:B------:R-:W-:Y:S01]  /*4280*/  @P1 FMUL R139, R139, 0.25 ;  /* 0x3e8000008b8b1820 */ /* 0x000fe20000400000 */
[----:B------:R-:W-:Y:S01]  /*4290*/  LOP3.LUT P3, RZ, R86, 0x4, RZ, 0xc0, !PT ;  /* 0x0000000456ff7812 */ /* 0x000fe2000786c0ff */
[----:B------:R-:W2:Y:S01]  /*42a0*/  MUFU.SQRT R133, R36 ;  /* 0x0000002400857308 */ /* 0x000ea20000002000 */
[----:B------:R-:W-:-:S02]  /*42b0*/  FSEL R149, R171, 1, P1 ;  /* 0x3f800000ab957808 */ /* 0x000fc40000800000 */
[----:B0-----:R-:W-:Y:S02]  /*42c0*/  FSETP.GT.AND P1, PT, R135, 8.50705917302346158658e+37, PT ;  /* 0x7e8000008700780b */ /* 0x001fe40003f24000 */
[----:B------:R-:W-:Y:S02]  /*42d0*/  P2R R44, PR, RZ, 0x8 ;  /* 0x00000008ff2c7803 */ /* 0x000fe40000000000 */
[----:B------:R-:W-:-:S04]  /*42e0*/  LOP3.LUT P3, RZ, R86, 0x8, RZ, 0xc0, !PT ;  /* 0x0000000856ff7812 */ /* 0x000fc8000786c0ff */
[----:B------:R-:W-:Y:S02]  /*42f0*/  P2R R43, PR, RZ, 0x8 ;  /* 0x00000008ff2b7803 */ /* 0x000fe40000000000 */
[----:B------:R-:W-:Y:S02]  /*4300*/  LOP3.LUT P3, RZ, R86, 0x10, RZ, 0xc0, !PT ;  /* 0x0000001056ff7812 */ /* 0x000fe4000786c0ff */
[C---:B------:R-:W-:Y:S01]  /*4310*/  FSETP.GEU.AND P2, PT, R135.reuse, 1.175494350822287508e-38, PT ;  /* 0x008000008700780b */ /* 0x040fe20003f4e000 */
[----:B------:R-:W-:Y:S01]  /*4320*/  @P1 FMUL R135, R135, 0.25 ;  /* 0x3e80000087871820 */ /* 0x000fe20000400000 */
[----:B------:R-:W-:Y:S02]  /*4330*/  FSEL R147, R171, 1, P1 ;  /* 0x3f800000ab937808 */ /* 0x000fe40000800000 */
[----:B--2---:R-:W-:-:S04]  /*4340*/  FSETP.GEU.AND P1, PT, R133, 1.175494350822287508e-38, PT ;  /* 0x008000008500780b */ /* 0x004fc80003f2e000 */
[----:B------:R-:W-:Y:S02]  /*4350*/  P2R R48, PR, RZ, 0x2 ;  /* 0x00000002ff307803 */ /* 0x000fe40000000000 */
[----:B------:R-:W-:Y:S01]  /*4360*/  LOP3.LUT P1, RZ, R35, 0x20000000, RZ, 0xc0, !PT ;  /* 0x2000000023ff7812 */ /* 0x000fe2000782c0ff */
[----:B------:R-:W-:Y:S01]  /*4370*/  @!P3 FMUL R180, R180, 16777216 ;  /* 0x4b800000b4b4b820 */ /* 0x000fe20000400000 */
[----:B------:R-:W-:Y:S01]  /*4380*/  @!P3 FMUL R182, R182, 16777216 ;  /* 0x4b800000b6b6b820 */ /* 0x000fe20000400000 */
[----:B------:R-:W-:-:S10]  /*4390*/  ISETP.NE.AND P3, PT, R43, RZ, PT ;  /* 0x000000ff2b00720c */ /* 0x000fd40003f65270 */
[----:B------:R-:W-:Y:S01]  /*43a0*/  @!P1 FMUL R2, R2, 16777216 ;  /* 0x4b80000002029820 */ /* 0x000fe20000400000 */
[----:B------:R-:W-:Y:S01]  /*43b0*/  @!P1 FMUL R18, R18, 16777216 ;  /* 0x4b80000012129820 */ /* 0x000fe20000400000 */
[----:B------:R-:W-:Y:S01]  /*43c0*/  LOP3.LUT P1, RZ, R35, 0x800, RZ, 0xc0, !PT ;  /* 0x0000080023ff7812 */ /* 0x000fe2000782c0ff */
[----:B------:R-:W-:Y:S01]  /*43d0*/  @!P3 FMUL R179, R179, 16777216 ;  /* 0x4b800000b3b3b820 */ /* 0x000fe20000400000 */
[----:B------:R-:W-:Y:S01]  /*43e0*/  @!P3 FMUL R181, R181, 16777216 ;  /* 0x4b800000b5b5b820 */ /* 0x000fe20000400000 */
[----:B------:R-:W-:Y:S02]  /*43f0*/  ISETP.NE.AND P3, PT, R44, RZ, PT ;  /* 0x000000ff2c00720c */ /* 0x000fe40003f65270 */
[----:B------:R-:W-:Y:S02]  /*4400*/  P2R R44, PR, RZ, 0x2 ;  /* 0x00000002ff2c7803 */ /* 0x000fe40000000000 */
[----:B------:R-:W-:-:S04]  /*4410*/  LOP3.LUT P1, RZ, R35, 0x1000, RZ, 0xc0, !PT ;  /* 0x0000100023ff7812 */ /* 0x000fc8000782c0ff */
        /* <DEDUP_REMOVED lines=15> */
[----:B------:R-:W-:Y:S01]  /*4510*/  LOP3.LUT P1, RZ, R35, 0x100000, RZ, 0xc0, !PT ;  /* 0x0010000023ff7812 */ /* 0x000fe2000782c0ff */
[----:B------:R-:W-:Y:S01]  /*4520*/  @!P3 FMUL R56, R56, 16777216 ;  /* 0x4b8000003838b820 */ /* 0x000fe20000400000 */
[----:B------:R-:W-:Y:S01]  /*4530*/  @!P3 FMUL R58, R58, 16777216 ;  /* 0x4b8000003a3ab820 */ /* 0x000fe20000400000 */
[----:B------:R-:W-:-:S10]  /*4540*/  ISETP.NE.AND P3, PT, R45, RZ, PT ;  /* 0x000000ff2d00720c */ /* 0x000fd40003f65270 */
[----:B------:R-:W-:Y:S01]  /*4550*/  @!P1 FMUL R14, R14, 16777216 ;  /* 0x4b8000000e0e9820 */ /* 0x000fe20000400000 */
[----:B------:R-:W-:Y:S01]  /*4560*/  @!P1 FMUL R13, R13, 16777216 ;  /* 0x4b8000000d0d9820 */ /* 0x000fe20000400000 */
[----:B------:R-:W-:Y:S01]  /*4570*/  ISETP.NE.AND P1, PT, R4, RZ, PT ;  /* 0x000000ff0400720c */ /* 0x000fe20003f25270 */
        /* <DEDUP_REMOVED lines=14> */
[----:B------:R-:W-:-:S10]  /*4660*/  LOP3.LUT P3, RZ, R35, 0x400000, RZ, 0xc0, !PT ;  /* 0x0040000023ff7812 */ /* 0x000fd4000786c0ff */
        /* <DEDUP_REMOVED lines=21> */
[----:B------:R-:W-:Y:S01]  /*47c0*/  IMAD.IADD R4, R64, 0x1, R137 ;  /* 0x0000000140047824 */ /* 0x000fe200078e0289 */
[----:B------:R-:W-:Y:S02]  /*47d0*/  CS2R R36, SRZ ;  /* 0x0000000000247805 */ /* 0x000fe4000001ff00 */
[----:B------:R-:W-:Y:S01]  /*47e0*/  CS2R R38, SRZ ;  /* 0x0000000000267805 */ /* 0x000fe2000001ff00 */
[----:B------:R-:W-:-:S05]  /*47f0*/  IMAD.WIDE R40, R4, 0x4, R206 ;  /* 0x0000000404287825 */ /* 0x000fca00078e02ce */
[----:B------:R-:W2:Y:S03]  /*4800*/  @!P3 LDG.E.EL.128 R36, desc[UR6][R40.64] ;  /* 0x000000062824b981 */ /* 0x000ea6000c2e1d00 */
[----:B------:R-:W-:Y:S01]  /*4810*/  @!P1 FMUL R122, R122, 16777216 ;  /* 0x4b8000007a7a9820 */ /* 0x000fe20000400000 */
[----:B------:R-:W-:Y:S01]  /*4820*/  @!P1 FMUL R118, R118, 16777216 ;  /* 0x4b80000076769820 */ /* 0x000fe20000400000 */
[----:B------:R-:W-:Y:S01]  /*4830*/  ISETP.NE.AND P1, PT, R43, RZ, PT ;  /* 0x000000ff2b00720c */ /* 0x000fe20003f25270 */
[----:B------:R-:W-:-:S06]  /*4840*/  IMAD.WIDE R42, R64, 0x4, R204 ;  /* 0x00000004402a7825 */ /* 0x000fcc00078e02cc */
[----:B------:R-:W2:Y:S01]  /*4850*/  LDG.E.EL.128 R40, desc[UR6][R42.64] ;  /* 0x000000062a287981 */ /* 0x000ea2000c2e1d00 */
[----:B------:R-:W-:Y:S02]  /*4860*/  P2R R54, PR, RZ, 0x10 ;  /* 0x00000010ff367803 */ /* 0x000fe40000000000 */
[----:B------:R-:W-:-:S13]  /*4870*/  LOP3.LUT P4, RZ, R35, 0x10000000, RZ, 0xc0, !PT ;  /* 0x1000000023ff7812 */ /* 0x000fda000788c0ff */
[----:B------:R-:W-:Y:S01]  /*4880*/  @!P4 FMUL R9, R9, 16777216 ;  /* 0x4b8000000909c820 */ /* 0x000fe20000400000 */
[----:B------:R-:W-:Y:S01]  /*4890*/  @!P4 FMUL R24, R24, 16777216 ;  /* 0x4b8000001818c820 */ /* 0x000fe20000400000 */
[C---:B------:R-:W-:Y:S02]  /*48a0*/  LOP3.LUT P4, RZ, R35.reuse, 0x800000, RZ, 0xc0, !PT ;  /* 0x0080000023ff7812 */ /* 0x040fe4000788c0ff */
[----:B------:R-:W-:-:S11]  /*48b0*/  LOP3.LUT P0, RZ, R35, 0x4000000, RZ, 0xc0, !PT ;  /* 0x0400000023ff7812 */ /* 0x000fd6000780c0ff */
[----:B------:R-:W-:Y:S01]  /*48c0*/  @!P4 FMUL R26, R26, 16777216 ;  /* 0x4b8000001a1ac820 */ /* 0x000fe20000400000 */
[----:B------:R-:W-:Y:S01]  /*48d0*/  @!P4 FMUL R11, R11, 16777216 ;  /* 0x4b8000000b0bc820 */ /* 0x000fe20000400000 */
[C---:B------:R-:W-:Y:S02]  /*48e0*/  LOP3.LUT P4, RZ, R35.reuse, 0x80, RZ, 0xc0, !PT ;  /* 0x0000008023ff7812 */ /* 0x040fe4000788c0ff */
[----:B------:R-:W-:Y:S02]  /*48f0*/  P2R R51, PR, RZ, 0x40 ;  /* 0x00000040ff337803 */ /* 0x000fe40000000000 */
[----:B------:R-:W-:Y:S02]  /*4900*/  P2R R50, PR, RZ, 0x4 ;  /* 0x00000004ff327803 */ /* 0x000fe40000000000 */
[C---:B------:R-:W-:Y:S02]  /*4910*/  LOP3.LUT P6, RZ, R35.reuse, 0x1000000, RZ, 0xc0, !PT ;  /* 0x0100000023ff7812 */ /* 0x040fe400078cc0ff */
[----:B------:R-:W-:-:S05]  /*4920*/  LOP3.LUT P2, RZ, R35, 0x2000000, RZ, 0xc0, !PT ;  /* 0x0200000023ff7812 */ /* 0x000fca000784c0ff */
[----:B------:R-:W-:Y:S01]  /*4930*/  @!P4 FMUL R163, R163, 16777216 ;  /* 0x4b800000a3a3c820 */ /* 0x000fe20000400000 */
[----:B------:R-:W-:Y:S01]  /*4940*/  @!P4 FMUL R158, R158, 16777216 ;  /* 0x4b8000009e9ec820 */ /* 0x000fe20000400000 */
[----:B------:R-:W-:Y:S01]  /*4950*/  ISETP.NE.AND P4, PT, R54, RZ, PT ;  /* 0x000000ff3600720c */ /* 0x000fe20003f85270 */
[----:B------:R-:W-:Y:S01]  /*4960*/  @!P0 FMUL R6, R6, 16777216 ;  /* 0x4b80000006068820 */ /* 0x000fe20000400000 */
[----:B------:R-:W-:Y:S01]  /*4970*/  @!P0 FMUL R12, R12, 16777216 ;  /* 0x4b8000000c0c8820 */ /* 0x000fe20000400000 */
[----:B------:R-:W-:Y:S01]  /*4980*/  @!P1 FMUL R82, R82, 16777216 ;  /* 0x4b80000052529820 */ /* 0x000fe20000400000 */
[----:B------:R-:W-:Y:S01]  /*4990*/  @!P1 FMUL R119, R119, 16777216 ;  /* 0x4b80000077779820 */ /* 0x000fe20000400000 */
[----:B------:R-:W-:Y:S02]  /*49a0*/  LOP3.LUT P0, RZ, R35, 0x400, RZ, 0xc0, !PT ;  /* 0x0000040023ff7812 */ /* 0x000fe4000780c0ff */
[----:B------:R-:W-:Y:S01]  /*49b0*/  ISETP.NE.AND P1, PT, R44, RZ, PT ;  /* 0x000000ff2c00720c */ /* 0x000fe20003f25270 */
[----:B------:R-:W-:Y:S01]  /*49c0*/  @!P2 FMUL R32, R32, 16777216 ;  /* 0x4b8000002020a820 */ /* 0x000fe20000400000 */
[----:B------:R-:W-:Y:S01]  /*49d0*/  @!P2 FMUL R20, R20, 16777216 ;  /* 0x4b8000001414a820 */ /* 0x000fe20000400000 */
[----:B------:R-:W-:Y:S01]  /*49e0*/  @!P6 FMUL R30, R30, 16777216 ;  /* 0x4b8000001e1ee820 */ /* 0x000fe20000400000 */
[----:B------:R-:W-:Y:S01]  /*49f0*/  @!P6 FMUL R15, R15, 16777216 ;  /* 0x4b8000000f0fe820 */ /* 0x000fe20000400000 */
[----:B------:R-:W-:Y:S01]  /*4a00*/  LOP3.LUT P2, RZ, R35, 0x200, RZ, 0xc0, !PT ;  /* 0x0000020023ff7812 */ /* 0x000fe2000784c0ff */
[----:B------:R-:W-:Y:S01]  /*4a10*/  @!P4 FMUL R141, R141, 16777216 ;  /* 0x4b8000008d8dc820 */ /* 0x000fe20000400000 */
[----:B------:R-:W-:Y:S01]  /*4a20*/  LOP3.LUT P6, RZ, R35, 0x100, RZ, 0xc0, !PT ;  /* 0x0000010023ff7812 */ /* 0x000fe200078cc0ff */
[----:B------:R-:W-:Y:S01]  /*4a30*/  @!P4 FMUL R140, R140, 16777216 ;  /* 0x4b8000008c8cc820 */ /* 0x000fe20000400000 */
[----:B------:R-:W-:-:S02]  /*4a40*/  ISETP.NE.AND P4, PT, R53, RZ, PT ;  /* 0x000000ff3500720c */ /* 0x000fc40003f85270 */
[----:B------:R-:W-:Y:S01]  /*4a50*/  CS2R R44, SRZ ;  /* 0x00000000002c7805 */ /* 0x000fe2000001ff00 */
[----:B------:R-:W-:Y:S01]  /*4a60*/  @!P0 FMUL R81, R81, 16777216 ;  /* 0x4b80000051518820 */ /* 0x000fe20000400000 */
[----:B------:R-:W-:Y:S01]  /*4a70*/  @!P0 FMUL R80, R80, 16777216 ;  /* 0x4b80000050508820 */ /* 0x000fe20000400000 */
[----:B------:R-:W-:Y:S01]  /*4a80*/  @!P1 FMUL R117, R117, 16777216 ;  /* 0x4b80000075759820 */ /* 0x000fe20000400000 */
[----:B------:R-:W-:Y:S01]  /*4a90*/  @!P1 FMUL R116, R116, 16777216 ;  /* 0x4b80000074749820 */ /* 0x000fe20000400000 */
[----:B------:R-:W-:Y:S02]  /*4aa0*/  ISETP.NE.AND P1, PT, R48, RZ, PT ;  /* 0x000000ff3000720c */ /* 0x000fe40003f25270 */
[----:B------:R-:W-:Y:S02]  /*4ab0*/  CS2R R46, SRZ ;  /* 0x00000000002e7805 */ /* 0x000fe4000001ff00 */
[----:B------:R-:W-:Y:S01]  /*4ac0*/  ISETP.NE.AND P0, PT, R49, RZ, PT ;  /* 0x000000ff3100720c */ /* 0x000fe20003f05270 */
[----:B------:R-:W-:-:S04]  /*4ad0*/  IMAD.WIDE R48, R121, 0x4, R150 ;  /* 0x0000000479307825 */ /* 0x000fc800078e0296 */
[----:B------:R-:W-:Y:S01]  /*4ae0*/  @!P2 FMUL R83, R83, 16777216 ;  /* 0x4b8000005353a820 */ /* 0x000fe20000400000 */
[----:B------:R-:W-:Y:S01]  /*4af0*/  @!P2 FMUL R79, R79, 16777216 ;  /* 0x4b8000004f4fa820 */ /* 0x000fe20000400000 */
[----:B------:R-:W-:Y:S01]  /*4b00*/  @!P6 FMUL R73, R73, 16777216 ;  /* 0x4b8000004949e820 */ /* 0x000fe20000400000 */
[----:B------:R-:W-:Y:S01]  /*4b10*/  @!P6 FMUL R78, R78, 16777216 ;  /* 0x4b8000004e4ee820 */ /* 0x000fe20000400000 */
[----:B------:R0:W3:Y:S01]  /*4b20*/  MUFU.RCP R59, R56 ;  /* 0x00000038003b7308 */ /* 0x0000e20000001000 */
[----:B------:R-:W-:Y:S01]  /*4b30*/  ISETP.NE.AND P2, PT, R50, RZ, PT ;  /* 0x000000ff3200720c */ /* 0x000fe20003f45270 */
[----:B------:R4:W5:Y:S01]  /*4b40*/  @P4 LDG.E.EL.128 R44, desc[UR6][R48.64+-0x600] ;  /* 0xfffa0006302c4981 */ /* 0x000962000c2e1d00 */
[----:B------:R-:W-:Y:S02]  /*4b50*/  ISETP.NE.AND P6, PT, R51, RZ, PT ;  /* 0x000000ff3300720c */ /* 0x000fe40003fc5270 */
[----:B------:R-:W-:Y:S01]  /*4b60*/  CS2R R50, SRZ ;  /* 0x0000000000327805 */ /* 0x000fe2000001ff00 */
[----:B------:R-:W-:Y:S01]  /*4b70*/  IMAD.WIDE R52, R123, 0x4, R150 ;  /* 0x000000047b347825 */ /* 0x000fe200078e0296 */
[----:B----4-:R-:W-:-:S02]  /*4b80*/  CS2R R48, SRZ ;  /* 0x0000000000307805 */ /* 0x010fc4000001ff00 */
[----:B------:R-:W-:Y:S01]  /*4b90*/  CS2R R54, SRZ ;  /* 0x0000000000367805 */ /* 0x000fe2000001ff00 */
[----:B0-----:R-:W-:-:S03]  /*4ba0*/  IMAD.WIDE R56, R131, 0x4, R150 ;  /* 0x0000000483387825 */ /* 0x001fc600078e0296 */
[----:B------:R0:W4:Y:S01]  /*4bb0*/  @P4 LDG.E.EL.128 R48, desc[UR6][R52.64+-0x600] ;  /* 0xfffa000634304981 */ /* 0x000122000c2e1d00 */
[----:B---3--:R-:W-:Y:S01]  /*4bc0*/  FMUL R62, R59, R58 ;  /* 0x0000003a3b3e7220 */ /* 0x008fe20000400000 */
[----:B------:R-:W-:Y:S02]  /*4bd0*/  CS2R R58, SRZ ;  /* 0x00000000003a7805 */ /* 0x000fe4000001ff00 */
[----:B0-----:R-:W-:-:S06]  /*4be0*/  CS2R R52, SRZ ;  /* 0x0000000000347805 */ /* 0x001fcc000001ff00 */
[----:B------:R0:W3:Y:S02]  /*4bf0*/  @P4 LDG.E.EL.128 R52, desc[UR6][R56.64+-0x600] ;  /* 0xfffa000638344981 */ /* 0x0000e4000c2e1d00 */
[----:B0-----:R-:W-:-:S06]  /*4c00*/  CS2R R56, SRZ ;  /* 0x0000000000387805 */ /* 0x001fcc000001ff00 */
[----:B------:R0:W3:Y:S01]  /*4c10*/  @P0 LDG.E.EL.128 R56, desc[UR6][R60.64+-0x700] ;  /* 0xfff900063c380981 */ /* 0x0000e2000c2e1d00 */
[----:B------:R-:W-:Y:S02]  /*4c20*/  SEL R192, R203, RZ, P5 ;  /* 0x000000ffcbc07207 */ /* 0x000fe40002800000 */
[----:B------:R-:W0:Y:S02]  /*4c30*/  LDC.64 R202, c[0x0][0x2d0] ;  /* 0x0000b400ffca7b82 */ /* 0x000e240000000a00 */
[----:B0-----:R-:W-:-:S04]  /*4c40*/  IMAD.WIDE R60, R64, 0x4, R202 ;  /* 0x00000004403c7825 */ /* 0x001fc800078e02ca */
[----:B-1----:R-:W-:-:S06]  /*4c50*/  IMAD.WIDE R64, R64, 0x4, R66 ;  /* 0x0000000440407825 */ /* 0x002fcc00078e0242 */
[----:B------:R-:W4:Y:S01]  /*4c60*/  LDG.E.EL.128 R64, desc[UR6][R64.64] ;  /* 0x0000000640407981 */ /* 0x000f22000c2e1d00 */
[----:B--2---:R-:W-:-:S04]  /*4c70*/  FADD R63, -R40, R36 ;  /* 0x00000024283f7221 */ /* 0x004fc80000000100 */
[----:B------:R-:W-:Y:S02]  /*4c80*/  FMUL R36, R62, R63 ;  /* 0x0000003f3e247220 */ /* 0x000fe40000400000 */
[----:B------:R-:W4:Y:S01]  /*4c90*/  LDG.E.EL.128 R60, desc[UR6][R60.64] ;  /* 0x000000063c3c7981 */ /* 0x000f22000c2e1d00 */
[----:B------:R-:W-:Y:S02]  /*4ca0*/  SEL R104, R104, RZ, P5 ;  /* 0x000000ff68687207 */ /* 0x000fe40002800000 */
[----:B------:R-:W-:Y:S02]  /*4cb0*/  SEL R200, R200, RZ, P5 ;  /* 0x000000ffc8c87207 */ /* 0x000fe40002800000 */
[----:B------:R-:W-:Y:S02]  /*4cc0*/  SEL R187, R187, RZ, P5 ;  /* 0x000000ffbbbb7207 */ /* 0x000fe40002800000 */
[----:B------:R-:W-:Y:S02]  /*4cd0*/  SEL R190, R184, RZ, P5 ;  /* 0x000000ffb8be7207 */ /* 0x000fe40002800000 */
[----:B------:R-:W-:-:S04]  /*4ce0*/  FSETP.GT.AND P5, PT, R133, 8.50705917302346158658e+37, PT ;  /* 0x7e8000008500780b */ /* 0x000fc80003fa4000 */
[----:B------:R-:W-:-:S09]  /*4cf0*/  FSEL R148, R171, 1, P5 ;  /* 0x3f800000ab947808 */ /* 0x000fd20002800000 */
[----:B------:R-:W-:Y:S01]  /*4d00*/  @P5 FMUL R133, R133, 0.25 ;  /* 0x3e80000085855820 */ /* 0x000fe20000400000 */
[----:B------:R-:W-:-:S13]  /*4d10*/  LOP3.LUT P5, RZ, R35, 0x80000000, RZ, 0xc0, !PT ;  /* 0x8000000023ff7812 */ /* 0x000fda00078ac0ff */
[----:B------:R-:W-:Y:S01]  /*4d20*/  @!P5 FMUL R8, R8, 16777216 ;  /* 0x4b8000000808d820 */ /* 0x000fe20000400000 */
[----:B------:R-:W-:Y:S01]  /*4d30*/  @!P5 FMUL R28, R28, 16777216 ;  /* 0x4b8000001c1cd820 */ /* 0x000fe20000400000 */
[----:B------:R-:W-:Y:S01]  /*4d40*/  LOP3.LUT P5, RZ, R35, 0x200000, RZ, 0xc0, !PT ;  /* 0x0020000023ff7812 */ /* 0x000fe200078ac0ff */
[----:B------:R-:W-:Y:S01]  /*4d50*/  @!P1 FMUL R133, R133, 16777216 ;  /* 0x4b80000085859820 */ /* 0x000fe20000400000 */
[----:B------:R-:W-:Y:S01]  /*4d60*/  @!P1 FMUL R148, R148, 16777216 ;  /* 0x4b80000094949820 */ /* 0x000fe20000400000 */
[----:B------:R-:W-:-:S10]  /*4d70*/  FADD R37, -R41, R37 ;  /* 0x0000002529257221 */ /* 0x000fd40000000100 */
[----:B------:R-:W-:Y:S01]  /*4d80*/  @!P5 FMUL R19, R19, 16777216 ;  /* 0x4b8000001313d820 */ /* 0x000fe20000400000 */
[----:B------:R-:W-:Y:S01]  /*4d90*/  @!P5 FMUL R21, R21, 16777216 ;  /* 0x4b8000001515d820 */ /* 0x000fe20000400000 */
[----:B------:R-:W-:Y:S01]  /*4da0*/  LOP3.LUT P5, RZ, R35, 0x20, RZ, 0xc0, !PT ;  /* 0x0000002023ff7812 */ /* 0x000fe200078ac0ff */
[----:B------:R-:W-:Y:S01]  /*4db0*/  @!P2 FMUL R135, R135, 16777216 ;  /* 0x4b8000008787a820 */ /* 0x000fe20000400000 */
[----:B------:R-:W-:-:S11]  /*4dc0*/  @!P2 FMUL R147, R147, 16777216 ;  /* 0x4b8000009393a820 */ /* 0x000fd60000400000 */
[----:B------:R-:W-:Y:S01]  /*4dd0*/  @!P5 FMUL R5, R5, 16777216 ;  /* 0x4b8000000505d820 */ /* 0x000fe20000400000 */
[----:B------:R-:W-:Y:S01]  /*4de0*/  @!P5 FMUL R29, R29, 16777216 ;  /* 0x4b8000001d1dd820 */ /* 0x000fe20000400000 */
[----:B------:R-:W-:-:S04]  /*4df0*/  FADD R165, R165, 9.9999997473787516356e-06 ;  /* 0x3727c5aca5a57421 */ /* 0x000fc80000000000 */
[----:B------:R-:W-:Y:S01]  /*4e00*/  MUFU.SQRT R202, R165 ;  /* 0x000000a500ca7308 */ /* 0x000fe20000002000 */
[----:B---3--:R-:W-:-:S05]  /*4e10*/  SEL R40, R58, RZ, P0 ;  /* 0x000000ff3a287207 */ /* 0x008fca0000000000 */
[----:B------:R-:W-:Y:S01]  /*4e20*/  FADD R40, R40, 9.9999997473787516356e-06 ;  /* 0x3727c5ac28287421 */ /* 0x000fe20000000000 */
[----:B------:R-:W-:-:S03]  /*4e30*/  SEL R58, R59, RZ, P0 ;  /* 0x000000ff3b3a7207 */ /* 0x000fc60000000000 */
[----:B------:R-:W0:Y:S02]  /*4e40*/  MUFU.SQRT R150, R40 ;  /* 0x0000002800967308 */ /* 0x000e240000002000 */
[----:B------:R-:W-:-:S06]  /*4e50*/  FADD R58, R58, 9.9999997473787516356e-06 ;  /* 0x3727c5ac3a3a7421 */ /* 0x000fcc0000000000 */
[----:B------:R-:W1:Y:S01]  /*4e60*/  MUFU.SQRT R153, R58 ;  /* 0x0000003a00997308 */ /* 0x000e620000002000 */
[----:B------:R-:W-:Y:S02]  /*4e70*/  SEL R41, R56, RZ, P0 ;  /* 0x000000ff38297207 */ /* 0x000fe40000000000 */
[----:B0-----:R-:W-:-:S03]  /*4e80*/  FSETP.GT.AND P1, PT, R150, 8.50705917302346158658e+37, PT ;  /* 0x7e8000009600780b */ /* 0x001fc60003f24000 */
[----:B------:R-:W-:Y:S01]  /*4e90*/  FADD R41, R41, 9.9999997473787516356e-06 ;  /* 0x3727c5ac29297421 */ /* 0x000fe20000000000 */
[----:B------:R-:W-:Y:S02]  /*4ea0*/  FSETP.GEU.AND P2, PT, R150, 1.175494350822287508e-38, PT ;  /* 0x008000009600780b */ /* 0x000fe40003f4e000 */
[----:B------:R-:W-:Y:S01]  /*4eb0*/  FSEL R151, R171, 1, P1 ;  /* 0x3f800000ab977808 */ /* 0x000fe20000800000 */
[----:B------:R-:W0:Y:S01]  /*4ec0*/  MUFU.SQRT R159, R41 ;  /* 0x00000029009f7308 */ /* 0x000e220000002000 */
[----:B-1----:R-:W-:Y:S02]  /*4ed0*/  FSETP.GT.AND P5, PT, R153, 8.50705917302346158658e+37, PT ;  /* 0x7e8000009900780b */ /* 0x002fe40003fa4000 */
[----:B------:R-:W-:-:S03]  /*4ee0*/  SEL R56, R57, RZ, P0 ;  /* 0x000000ff39387207 */ /* 0x000fc60000000000 */
[----:B------:R-:W-:Y:S01]  /*4ef0*/  @P1 FMUL R150, R150, 0.25 ;  /* 0x3e80000096961820 */ /* 0x000fe20000400000 */
[----:B------:R-:W-:Y:S01]  /*4f00*/  FSETP.GEU.AND P1, PT, R153, 1.175494350822287508e-38, PT ;  /* 0x008000009900780b */ /* 0x000fe20003f2e000 */
[----:B------:R-:W-:Y:S01]  /*4f10*/  FADD R56, R56, 9.9999997473787516356e-06 ;  /* 0x3727c5ac38387421 */ /* 0x000fe20000000000 */
[----:B------:R-:W-:Y:S01]  /*4f20*/  FSEL R152, R171, 1, P5 ;  /* 0x3f800000ab987808 */ /* 0x000fe20002800000 */
[----:B------:R-:W-:Y:S04]  /*4f30*/  MUFU.RCP R40, R162 ;  /* 0x000000a200287308 */ /* 0x000fe80000001000 */
[----:B------:R-:W-:-:S04]  /*4f40*/  @P5 FMUL R153, R153, 0.25 ;  /* 0x3e80000099995820 */ /* 0x000fc80000400000 */
[----:B------:R-:W1:Y:S02]  /*4f50*/  MUFU.SQRT R162, R56 ;  /* 0x0000003800a27308 */ /* 0x000e640000002000 */
[----:B------:R-:W-:Y:S01]  /*4f60*/  @!P1 FMUL R153, R153, 16777216 ;  /* 0x4b80000099999820 */ /* 0x000fe20000400000 */
[----:B------:R-:W-:Y:S01]  /*4f70*/  @!P1 FMUL R152, R152, 16777216 ;  /* 0x4b80000098989820 */ /* 0x000fe20000400000 */
[----:B0-----:R-:W-:Y:S01]  /*4f80*/  FSETP.GT.AND P1, PT, R159, 8.50705917302346158658e+37, PT ;  /* 0x7e8000009f00780b */ /* 0x001fe20003f24000 */
[----:B------:R-:W-:Y:S01]  /*4f90*/  FADD R115, R115, 9.9999997473787516356e-06 ;  /* 0x3727c5ac73737421 */ /* 0x000fe20000000000 */
[----:B------:R-:W-:Y:S01]  /*4fa0*/  LOP3.LUT R86, R86, 0xfffffeff, RZ, 0xc0, !PT ;  /* 0xfffffeff56567812 */ /* 0x000fe200078ec0ff */
[----:B------:R-:W-:Y:S01]  /*4fb0*/  @!P2 FMUL R150, R150, 16777216 ;  /* 0x4b8000009696a820 */ /* 0x000fe20000400000 */
[----:B------:R-:W-:Y:S01]  /*4fc0*/  @!P2 FMUL R151, R151, 16777216 ;  /* 0x4b8000009797a820 */ /* 0x000fe20000400000 */
[----:B------:R-:W0:Y:S01]  /*4fd0*/  MUFU.SQRT R204, R115 ;  /* 0x0000007300cc7308 */ /* 0x000e220000002000 */
[----:B------:R-:W-:-:S02]  /*4fe0*/  @P0 LOP3.LUT R86, R86, 0x100, RZ, 0xfc, !PT ;  /* 0x0000010056560812 */ /* 0x000fc400078efcff */
[----:B------:R-:W-:Y:S02]  /*4ff0*/  FSETP.GEU.AND P0, PT, R202, 1.175494350822287508e-38, PT ;  /* 0x00800000ca00780b */ /* 0x000fe40003f0e000 */
[C---:B-1----:R-:W-:Y:S02]  /*5000*/  FSETP.GT.AND P5, PT, R162.reuse, 8.50705917302346158658e+37, PT ;  /* 0x7e800000a200780b */ /* 0x042fe40003fa4000 */
[C---:B------:R-:W-:Y:S01]  /*5010*/  FSETP.GEU.AND P2, PT, R159.reuse, 1.175494350822287508e-38, PT ;  /* 0x008000009f00780b */ /* 0x040fe20003f4e000 */
[----:B------:R-:W-:Y:S01]  /*5020*/  @P1 FMUL R159, R159, 0.25 ;  /* 0x3e8000009f9f1820 */ /* 0x000fe20000400000 */
[----:B------:R-:W-:Y:S02]  /*5030*/  FSEL R160, R171, 1, P1 ;  /* 0x3f800000aba07808 */ /* 0x000fe40000800000 */
[----:B------:R-:W-:Y:S01]  /*5040*/  FSETP.GEU.AND P1, PT, R162, 1.175494350822287508e-38, PT ;  /* 0x00800000a200780b */ /* 0x000fe20003f2e000 */
[----:B------:R-:W-:Y:S01]  /*5050*/  FADD R113, R113, 9.9999997473787516356e-06 ;  /* 0x3727c5ac71717421 */ /* 0x000fe20000000000 */
[----:B------:R-:W-:Y:S01]  /*5060*/  LOP3.LUT R35, R35, 0xfbffffff, RZ, 0xc0, !PT ;  /* 0xfbffffff23237812 */ /* 0x000fe200078ec0ff */
[----:B------:R-:W-:Y:S01]  /*5070*/  FMUL R40, R40, R161 ;  /* 0x000000a128287220 */ /* 0x000fe20000400000 */
[----:B------:R-:W-:Y:S01]  /*5080*/  FSEL R161, R171, 1, P5 ;  /* 0x3f800000aba17808 */ /* 0x000fe20002800000 */
[----:B------:R-:W1:Y:S01]  /*5090*/  MUFU.SQRT R205, R113 ;  /* 0x0000007100cd7308 */ /* 0x000e620000002000 */
[----:B------:R-:W-:Y:S01]  /*50a0*/  @P0 LOP3.LUT R35, R35, 0x4000000, RZ, 0xfc, !PT ;  /* 0x0400000023230812 */ /* 0x000fe200078efcff */
[----:B------:R-:W-:Y:S01]  /*50b0*/  @P5 FMUL R162, R162, 0.25 ;  /* 0x3e800000a2a25820 */ /* 0x000fe20000400000 */
[----:B0-----:R-:W-:-:S05]  /*50c0*/  FSETP.GEU.AND P0, PT, R204, 1.175494350822287508e-38, PT ;  /* 0x00800000cc00780b */ /* 0x001fca0003f0e000 */
[----:B------:R-:W-:Y:S01]  /*50d0*/  @!P1 FMUL R162, R162, 16777216 ;  /* 0x4b800000a2a29820 */ /* 0x000fe20000400000 */
[----:B------:R-:W-:Y:S01]  /*50e0*/  @!P1 FMUL R161, R161, 16777216 ;  /* 0x4b800000a1a19820 */ /* 0x000fe20000400000 */
[----:B------:R-:W-:Y:S01]  /*50f0*/  FSETP.GT.AND P1, PT, R202, 8.50705917302346158658e+37, PT ;  /* 0x7e800000ca00780b */ /* 0x000fe20003f24000 */
[----:B------:R-:W-:Y:S01]  /*5100*/  FADD R109, R109, 9.9999997473787516356e-06 ;  /* 0x3727c5ac6d6d7421 */ /* 0x000fe20000000000 */
[----:B------:R-:W-:Y:S01]  /*5110*/  LOP3.LUT R35, R35, 0xfdffffff, RZ, 0xc0, !PT ;  /* 0xfdffffff23237812 */ /* 0x000fe200078ec0ff */
[----:B------:R-:W-:Y:S02]  /*5120*/  FADD R38, -R42, R38 ;  /* 0x000000262a267221 */ /* 0x000fe40000000100 */
[----:B------:R-:W0:Y:S01]  /*5130*/  MUFU.SQRT R42, R109 ;  /* 0x0000006d002a7308 */ /* 0x000e220000002000 */
[----:B------:R-:W-:Y:S02]  /*5140*/  @P0 LOP3.LUT R35, R35, 0x2000000, RZ, 0xfc, !PT ;  /* 0x0200000023230812 */ /* 0x000fe400078efcff */
[----:B-1----:R-:W-:-:S02]  /*5150*/  FSETP.GEU.AND P0, PT, R205, 1.175494350822287508e-38, PT ;  /* 0x00800000cd00780b */ /* 0x002fc40003f0e000 */
[----:B------:R-:W-:-:S03]  /*5160*/  FSEL R194, R240, 1, P1 ;  /* 0x3f800000f0c27808 */ /* 0x000fc60000800000 */
[----:B------:R-:W-:Y:S01]  /*5170*/  @P1 FMUL R202, R202, 0.25 ;  /* 0x3e800000caca1820 */ /* 0x000fe20000400000 */
[----:B------:R-:W-:Y:S01]  /*5180*/  FSETP.GT.AND P1, PT, R204, 8.50705917302346158658e+37, PT ;  /* 0x7e800000cc00780b */ /* 0x000fe20003f24000 */
[----:B------:R-:W-:Y:S01]  /*5190*/  FADD R166, R166, 9.9999997473787516356e-06 ;  /* 0x3727c5aca6a67421 */ /* 0x000fe20000000000 */
[----:B------:R-:W-:-:S03]  /*51a0*/  LOP3.LUT R35, R35, 0xfeffffff, RZ, 0xc0, !PT ;  /* 0xfeffffff23237812 */ /* 0x000fc600078ec0ff */
[----:B------:R-:W1:Y:S02]  /*51b0*/  MUFU.SQRT R58, R166 ;  /* 0x000000a6003a7308 */ /* 0x000e640000002000 */
[----:B------:R-:W-:Y:S02]  /*51c0*/  @P0 LOP3.LUT R35, R35, 0x1000000, RZ, 0xfc, !PT ;  /* 0x0100000023230812 */ /* 0x000fe400078efcff */
[----:B0-----:R-:W-:Y:S02]  /*51d0*/  FSETP.GEU.AND P0, PT, R42, 1.175494350822287508e-38, PT ;  /* 0x008000002a00780b */ /* 0x001fe40003f0e000 */
[----:B------:R-:W-:Y:S02]  /*51e0*/  FSEL R203, R240, 1, P1 ;  /* 0x3f800000f0cb7808 */ /* 0x000fe40000800000 */
[----:B------:R-:W-:Y:S01]  /*51f0*/  @P1 FMUL R204, R204, 0.25 ;  /* 0x3e800000cccc1820 */ /* 0x000fe20000400000 */
[----:B------:R-:W-:Y:S01]  /*5200*/  FSETP.GT.AND P1, PT, R205, 8.50705917302346158658e+37, PT ;  /* 0x7e800000cd00780b */ /* 0x000fe20003f24000 */
[----:B------:R-:W-:Y:S01]  /*5210*/  FADD R168, R168, 9.9999997473787516356e-06 ;  /* 0x3727c5aca8a87421 */ /* 0x000fe20000000000 */
[----:B------:R-:W-:-:S03]  /*5220*/  LOP3.LUT R35, R35, 0xff7fffff, RZ, 0xc0, !PT ;  /* 0xff7fffff23237812 */ /* 0x000fc600078ec0ff */
[----:B------:R-:W0:Y:S03]  /*5230*/  MUFU.SQRT R59, R168 ;  /* 0x000000a8003b7308 */ /* 0x000e260000002000 */
[----:B------:R-:W-:Y:S02]  /*5240*/  @P0 LOP3.LUT R35, R35, 0x800000, RZ, 0xfc, !PT ;  /* 0x0080000023230812 */ /* 0x000fe400078efcff */
[----:B-1----:R-:W-:Y:S02]  /*5250*/  FSETP.GEU.AND P0, PT, R58, 1.175494350822287508e-38, PT ;  /* 0x008000003a00780b */ /* 0x002fe40003f0e000 */
[----:B------:R-:W-:Y:S01]  /*5260*/  FSEL R206, R240, 1, P1 ;  /* 0x3f800000f0ce7808 */ /* 0x000fe20000800000 */
[----:B------:R-:W-:Y:S01]  /*5270*/  @P1 FMUL R205, R205, 0.25 ;  /* 0x3e800000cdcd1820 */ /* 0x000fe20000400000 */
[----:B------:R-:W-:Y:S01]  /*5280*/  FSETP.GT.AND P1, PT, R42, 8.50705917302346158658e+37, PT ;  /* 0x7e8000002a00780b */ /* 0x000fe20003f24000 */
[----:B------:R-:W1:Y:S01]  /*5290*/  MUFU.RCP R180, R180 ;  /* 0x000000b400b47308 */ /* 0x000e620000001000 */
[----:B------:R-:W-:Y:S01]  /*52a0*/  FMUL R37, R40, R37 ;  /* 0x0000002528257220 */ /* 0x000fe20000400000 */
[----:B------:R-:W-:Y:S01]  /*52b0*/  LOP3.LUT R35, R35, 0xffbfffff, RZ, 0xc0, !PT ;  /* 0xffbfffff23237812 */ /* 0x000fe200078ec0ff */
[----:B------:R-:W-:Y:S01]  /*52c0*/  FADD R105, R105, 9.9999997473787516356e-06 ;  /* 0x3727c5ac69697421 */ /* 0x000fe20000000000 */
[----:B------:R-:W-:-:S04]  /*52d0*/  FSEL R207, R240, 1, P1 ;  /* 0x3f800000f0cf7808 */ /* 0x000fc80000800000 */
[----:B------:R-:W-:Y:S02]  /*52e0*/  @P0 LOP3.LUT R35, R35, 0x400000, RZ, 0xfc, !PT ;  /* 0x0040000023230812 */ /* 0x000fe400078efcff */
[----:B0-----:R-:W-:Y:S02]  /*52f0*/  FSETP.GEU.AND P0, PT, R59, 1.175494350822287508e-38, PT ;  /* 0x008000003b00780b */ /* 0x001fe40003f0e000 */
[----:B------:R-:W-:Y:S01]  /*5300*/  @P1 FMUL R42, R42, 0.25 ;  /* 0x3e8000002a2a1820 */ /* 0x000fe20000400000 */
[----:B------:R-:W-:Y:S01]  /*5310*/  FSETP.GT.AND P1, PT, R58, 8.50705917302346158658e+37, PT ;  /* 0x7e8000003a00780b */ /* 0x000fe20003f24000 */
[----:B-1----:R-:W-:Y:S01]  /*5320*/  FMUL R182, R180, R182 ;  /* 0x000000b6b4b67220 */ /* 0x002fe20000400000 */
[----:B------:R-:W-:Y:S01]  /*5330*/  LOP3.LUT R35, R35, 0xffdfffff, RZ, 0xc0, !PT ;  /* 0xffdfffff23237812 */ /* 0x000fe200078ec0ff */
[----:B------:R-:W-:Y:S02]  /*5340*/  FADD R164, R164, 9.9999997473787516356e-06 ;  /* 0x3727c5aca4a47421 */ /* 0x000fe40000000000 */
[----:B------:R-:W-:Y:S01]  /*5350*/  FMUL R38, R182, R38 ;  /* 0x00000026b6267220 */ /* 0x000fe20000400000 */
[----:B------:R-:W-:-:S04]  /*5360*/  FSEL R56, R240, 1, P1 ;  /* 0x3f800000f0387808 */ /* 0x000fc80000800000 */
[----:B------:R-:W-:-:S03]  /*5370*/  @P0 LOP3.LUT R35, R35, 0x200000, RZ, 0xfc, !PT ;  /* 0x0020000023230812 */ /* 0x000fc600078efcff */
[----:B------:R-:W-:Y:S01]  /*5380*/  @P1 FMUL R58, R58, 0.25 ;  /* 0x3e8000003a3a1820 */ /* 0x000fe20000400000 */
[----:B------:R-:W-:Y:S01]  /*5390*/  FSETP.GT.AND P1, PT, R59, 8.50705917302346158658e+37, PT ;  /* 0x7e8000003b00780b */ /* 0x000fe20003f24000 */
[----:B----4-:R-:W-:Y:S02]  /*53a0*/  FFMA R37, R61, R37, R65 ;  /* 0x000000253d257223 */ /* 0x010fe40000000041 */
[----:B------:R-:W0:Y:S01]  /*53b0*/  MUFU.SQRT R61, R105 ;  /* 0x00000069003d7308 */ /* 0x000e220000002000 */
[----:B------:R-:W-:-:S07]  /*53c0*/  FFMA R38, R62, R38, R66 ;  /* 0x000000263e267223 */ /* 0x000fce0000000042 */
[----:B------:R-:W1:Y:S01]  /*53d0*/  MUFU.SQRT R62, R164 ;  /* 0x000000a4003e7308 */ /* 0x000e620000002000 */
[----:B0-----:R-:W-:Y:S01]  /*53e0*/  FSETP.GEU.AND P0, PT, R61, 1.175494350822287508e-38, PT ;  /* 0x008000003d00780b */ /* 0x001fe20003f0e000 */
[----:B------:R-:W-:Y:S01]  /*53f0*/  FADD R114, R114, 9.9999997473787516356e-06 ;  /* 0x3727c5ac72727421 */ /* 0x000fe20000000000 */
[----:B------:R-:W-:-:S05]  /*5400*/  LOP3.LUT R35, R35, 0xfff7ffff, RZ, 0xc0, !PT ;  /* 0xfff7ffff23237812 */ /* 0x000fca00078ec0ff */
[----:B------:R-:W0:Y:S01]  /*5410*/  MUFU.SQRT R180, R114 ;  /* 0x0000007200b47308 */ /* 0x000e220000002000 */
[----:B------:R-:W-:Y:S01]  /*5420*/  @P1 FMUL R59, R59, 0.25 ;  /* 0x3e8000003b3b1820 */ /* 0x000fe20000400000 */
[----:B------:R-:W-:Y:S02]  /*5430*/  FSEL R57, R240, 1, P1 ;  /* 0x3f800000f0397808 */ /* 0x000fe40000800000 */
[----:B------:R-:W-:Y:S02]  /*5440*/  FSETP.GT.AND P1, PT, R61, 8.50705917302346158658e+37, PT ;  /* 0x7e8000003d00780b */ /* 0x000fe40003f24000 */
[----:B------:R-:W-:Y:S02]  /*5450*/  @P0 LOP3.LUT R35, R35, 0x80000, RZ, 0xfc, !PT ;  /* 0x0008000023230812 */ /* 0x000fe400078efcff */
[----:B-1----:R-:W-:Y:S01]  /*5460*/  FSETP.GEU.AND P0, PT, R62, 1.175494350822287508e-38, PT ;  /* 0x008000003e00780b */ /* 0x002fe20003f0e000 */
[----:B------:R-:W-:Y:S01]  /*5470*/  FADD R167, R167, 9.9999997473787516356e-06 ;  /* 0x3727c5aca7a77421 */ /* 0x000fe20000000000 */
[----:B------:R-:W-:Y:S01]  /*5480*/  LOP3.LUT R35, R35, 0xfffbffff, RZ, 0xc0, !PT ;  /* 0xfffbffff23237812 */ /* 0x000fe200078ec0ff */
[----:B------:R-:W-:-:S02]  /*5490*/  FFMA R36, R60, R36, R64 ;  /* 0x000000243c247223 */ /* 0x000fc40000000040 */
[----:B------:R-:W1:Y:S01]  /*54a0*/  MUFU.SQRT R182, R167 ;  /* 0x000000a700b67308 */ /* 0x000e620000002000 */
[----:B------:R-:W-:-:S03]  /*54b0*/  FSEL R60, R240, 1, P1 ;  /* 0x3f800000f03c7808 */ /* 0x000fc60000800000 */
[----:B------:R-:W-:Y:S01]  /*54c0*/  @P1 FMUL R61, R61, 0.25 ;  /* 0x3e8000003d3d1820 */ /* 0x000fe20000400000 */
[----:B------:R-:W-:-:S03]  /*54d0*/  FSETP.GT.AND P1, PT, R62, 8.50705917302346158658e+37, PT ;  /* 0x7e8000003e00780b */ /* 0x000fc60003f24000 */
[----:B------:R-:W-:Y:S02]  /*54e0*/  @P0 LOP3.LUT R35, R35, 0x40000, RZ, 0xfc, !PT ;  /* 0x0004000023230812 */ /* 0x000fe400078efcff */
[----:B0-----:R-:W-:Y:S01]  /*54f0*/  FSETP.GEU.AND P0, PT, R180, 1.175494350822287508e-38, PT ;  /* 0x00800000b400780b */ /* 0x001fe20003f0e000 */
[----:B------:R-:W-:Y:S01]  /*5500*/  FADD R169, R169, 9.9999997473787516356e-06 ;  /* 0x3727c5aca9a97421 */ /* 0x000fe20000000000 */
[----:B------:R-:W-:-:S03]  /*5510*/  LOP3.LUT R35, R35, 0xfffeffff, RZ, 0xc0, !PT ;  /* 0xfffeffff23237812 */ /* 0x000fc600078ec0ff */
[----:B------:R-:W0:Y:S03]  /*5520*/  MUFU.SQRT R184, R169 ;  /* 0x000000a900b87308 */ /* 0x000e260000002000 */
[----:B------:R-:W-:Y:S01]  /*5530*/  @P1 FMUL R62, R62, 0.25 ;  /* 0x3e8000003e3e1820 */ /* 0x000fe20000400000 */
[----:B------:R-:W-:Y:S02]  /*5540*/  FSEL R64, R240, 1, P1 ;  /* 0x3f800000f0407808 */ /* 0x000fe40000800000 */
[----:B------:R-:W-:Y:S02]  /*5550*/  FSETP.GT.AND P1, PT, R180, 8.50705917302346158658e+37, PT ;  /* 0x7e800000b400780b */ /* 0x000fe40003f24000 */
[----:B------:R-:W-:Y:S02]  /*5560*/  @P0 LOP3.LUT R35, R35, 0x10000, RZ, 0xfc, !PT ;  /* 0x0001000023230812 */ /* 0x000fe400078efcff */
[----:B-1----:R-:W-:Y:S01]  /*5570*/  FSETP.GEU.AND P0, PT, R182, 1.175494350822287508e-38, PT ;  /* 0x00800000b600780b */ /* 0x002fe20003f0e000 */
[----:B------:R-:W-:Y:S01]  /*5580*/  FADD R170, R170, 9.9999997473787516356e-06 ;  /* 0x3727c5acaaaa7421 */ /* 0x000fe20000000000 */
[----:B------:R-:W-:Y:S01]  /*5590*/  LOP3.LUT R35, R35, 0xffff7fff, RZ, 0xc0, !PT ;  /* 0xffff7fff23237812 */ /* 0x000fe200078ec0ff */
[----:B------:R-:W1:Y:S01]  /*55a0*/  MUFU.RCP R40, R179 ;  /* 0x000000b300287308 */ /* 0x000e620000001000 */
[----:B------:R-:W-:-:S05]  /*55b0*/  FSEL R65, R240, 1, P1 ;  /* 0x3f800000f0417808 */ /* 0x000fca0000800000 */
[----:B------:R-:W-:Y:S02]  /*55c0*/  @P1 FMUL R180, R180, 0.25 ;  /* 0x3e800000b4b41820 */ /* 0x000fe40000400000 */
[----:B------:R-:W2:Y:S02]  /*55d0*/  MUFU.SQRT R66, R170 ;  /* 0x000000aa00427308 */ /* 0x000ea40000002000 */
[----:B------:R-:W-:Y:S02]  /*55e0*/  @P0 LOP3.LUT R35, R35, 0x8000, RZ, 0xfc, !PT ;  /* 0x0000800023230812 */ /* 0x000fe400078efcff */
[----:B0-----:R-:W-:Y:S02]  /*55f0*/  FSETP.GEU.AND P0, PT, R184, 1.175494350822287508e-38, PT ;  /* 0x00800000b800780b */ /* 0x001fe40003f0e000 */
[----:B------:R-:W-:Y:S02]  /*5600*/  FSETP.GT.AND P1, PT, R182, 8.50705917302346158658e+37, PT ;  /* 0x7e800000b600780b */ /* 0x000fe40003f24000 */
[----:B-----5:R-:W-:-:S02]  /*5610*/  SEL R44, R44, RZ, P4 ;  /* 0x000000ff2c2c7207 */ /* 0x020fc40002000000 */
[----:B------:R-:W-:-:S03]  /*5620*/  LOP3.LUT R35, R35, 0xffffbfff, RZ, 0xc0, !PT ;  /* 0xffffbfff23237812 */ /* 0x000fc600078ec0ff */
[----:B------:R-:W-:Y:S01]  /*5630*/  FADD R44, R44, 9.9999997473787516356e-06 ;  /* 0x3727c5ac2c2c7421 */ /* 0x000fe20000000000 */
[----:B-1----:R-:W-:-:S03]  /*5640*/  FMUL R40, R40, R181 ;  /* 0x000000b528287220 */ /* 0x002fc60000400000 */
[----:B------:R-:W-:Y:S01]  /*5650*/  @P0 LOP3.LUT R35, R35, 0x4000, RZ, 0xfc, !PT ;  /* 0x0000400023230812 */ /* 0x000fe200078efcff */
[----:B------:R-:W0:Y:S01]  /*5660*/  MUFU.SQRT R115, R44 ;  /* 0x0000002c00737308 */ /* 0x000e220000002000 */
[----:B--2---:R-:W-:Y:S01]  /*5670*/  FSETP.GEU.AND P0, PT, R66, 1.175494350822287508e-38, PT ;  /* 0x008000004200780b */ /* 0x004fe20003f0e000 */
[----:B------:R-:W-:Y:S01]  /*5680*/  @P1 FMUL R182, R182, 0.25 ;  /* 0x3e800000b6b61820 */ /* 0x000fe20000400000 */
[----:B------:R-:W-:Y:S02]  /*5690*/  FSEL R181, R240, 1, P1 ;  /* 0x3f800000f0b57808 */ /* 0x000fe40000800000 */
[----:B------:R-:W-:Y:S02]  /*56a0*/  FSETP.GT.AND P1, PT, R184, 8.50705917302346158658e+37, PT ;  /* 0x7e800000b800780b */ /* 0x000fe40003f24000 */
[----:B------:R-:W-:Y:S02]  /*56b0*/  SEL R45, R45, RZ, P4 ;  /* 0x000000ff2d2d7207 */ /* 0x000fe40002000000 */
[----:B------:R-:W-:-:S03]  /*56c0*/  LOP3.LUT R35, R35, 0xffffdfff, RZ, 0xc0, !PT ;  /* 0xffffdfff23237812 */ /* 0x000fc600078ec0ff */
[----:B------:R-:W-:Y:S02]  /*56d0*/  FADD R45, R45, 9.9999997473787516356e-06 ;  /* 0x3727c5ac2d2d7421 */ /* 0x000fe40000000000 */
[----:B------:R-:W-:Y:S02]  /*56e0*/  @P0 LOP3.LUT R35, R35, 0x2000, RZ, 0xfc, !PT ;  /* 0x0000200023230812 */ /* 0x000fe400078efcff */
[----:B------:R-:W1:Y:S01]  /*56f0*/  MUFU.SQRT R114, R45 ;  /* 0x0000002d00727308 */ /* 0x000e620000002000 */
[----:B0-----:R-:W-:Y:S01]  /*5700*/  FSETP.GEU.AND P0, PT, R115, 1.175494350822287508e-38, PT ;  /* 0x008000007300780b */ /* 0x001fe20003f0e000 */
[----:B------:R-:W-:Y:S01]  /*5710*/  @P1 FMUL R184, R184, 0.25 ;  /* 0x3e800000b8b81820 */ /* 0x000fe20000400000 */
[----:B------:R-:W-:Y:S02]  /*5720*/  FSEL R183, R240, 1, P1 ;  /* 0x3f800000f0b77808 */ /* 0x000fe40000800000 */
[----:B------:R-:W-:Y:S02]  /*5730*/  FSETP.GT.AND P1, PT, R66, 8.50705917302346158658e+37, PT ;  /* 0x7e8000004200780b */ /* 0x000fe40003f24000 */
[----:B------:R-:W-:-:S02]  /*5740*/  SEL R46, R46, RZ, P4 ;  /* 0x000000ff2e2e7207 */ /* 0x000fc40002000000 */
[----:B------:R-:W-:-:S03]  /*5750*/  LOP3.LUT R35, R35, 0xffffefff, RZ, 0xc0, !PT ;  /* 0xffffefff23237812 */ /* 0x000fc600078ec0ff */
[----:B------:R-:W-:Y:S02]  /*5760*/  FADD R46, R46, 9.9999997473787516356e-06 ;  /* 0x3727c5ac2e2e7421 */ /* 0x000fe40000000000 */
[----:B------:R-:W-:Y:S02]  /*5770*/  @P0 LOP3.LUT R35, R35, 0x1000, RZ, 0xfc, !PT ;  /* 0x0000100023230812 */ /* 0x000fe400078efcff */
[----:B------:R-:W0:Y:S01]  /*5780*/  MUFU.SQRT R113, R46 ;  /* 0x0000002e00717308 */ /* 0x000e220000002000 */
[----:B-1----:R-:W-:Y:S01]  /*5790*/  FSETP.GEU.AND P0, PT, R114, 1.175494350822287508e-38, PT ;  /* 0x008000007200780b */ /* 0x002fe20003f0e000 */
[----:B------:R-:W-:Y:S01]  /*57a0*/  @P1 FMUL R66, R66, 0.25 ;  /* 0x3e80000042421820 */ /* 0x000fe20000400000 */
[----:B------:R-:W-:Y:S02]  /*57b0*/  FSEL R179, R240, 1, P1 ;  /* 0x3f800000f0b37808 */ /* 0x000fe40000800000 */
[----:B------:R-:W-:Y:S02]  /*57c0*/  FSETP.GT.AND P1, PT, R115, 8.50705917302346158658e+37, PT ;  /* 0x7e8000007300780b */ /* 0x000fe40003f24000 */
[----:B------:R-:W-:Y:S01]  /*57d0*/  SEL R47, R47, RZ, P4 ;  /* 0x000000ff2f2f7207 */ /* 0x000fe20002000000 */
[----:B------:R-:W-:Y:S01]  /*57e0*/  FADD R39, -R43, R39 ;  /* 0x000000272b277221 */ /* 0x000fe20000000100 */
[----:B------:R-:W-:-:S03]  /*57f0*/  LOP3.LUT R35, R35, 0xfffff7ff, RZ, 0xc0, !PT ;  /* 0xfffff7ff23237812 */ /* 0x000fc600078ec0ff */
[----:B------:R-:W-:Y:S01]  /*5800*/  FADD R47, R47, 9.9999997473787516356e-06 ;  /* 0x3727c5ac2f2f7421 */ /* 0x000fe20000000000 */
[----:B------:R-:W-:Y:S01]  /*5810*/  FADD R249, R101, -R111 ;  /* 0x8000006f65f97221 */ /* 0x000fe20000000000 */
[----:B------:R-:W-:Y:S01]  /*5820*/  FMUL R39, R40, R39 ;  /* 0x0000002728277220 */ /* 0x000fe20000400000 */
[----:B------:R-:W-:Y:S01]  /*5830*/  @P0 LOP3.LUT R35, R35, 0x800, RZ, 0xfc, !PT ;  /* 0x0000080023230812 */ /* 0x000fe200078efcff */
[----:B------:R-:W1:Y:S01]  /*5840*/  MUFU.SQRT R111, R47 ;  /* 0x0000002f006f7308 */ /* 0x000e620000002000 */
[----:B0-----:R-:W-:Y:S01]  /*5850*/  FSETP.GEU.AND P0, PT, R113, 1.175494350822287508e-38, PT ;  /* 0x008000007100780b */ /* 0x001fe20003f0e000 */
[----:B------:R-:W-:Y:S01]  /*5860*/  @P1 FMUL R115, R115, 0.25 ;  /* 0x3e80000073731820 */ /* 0x000fe20000400000 */
[----:B------:R-:W-:Y:S01]  /*5870*/  FSEL R105, R171, 1, P1 ;  /* 0x3f800000ab697808 */ /* 0x000fe20000800000 */
[----:B------:R-:W-:Y:S01]  /*5880*/  FFMA R63, R63, R39, R67 ;  /* 0x000000273f3f7223 */ /* 0x000fe20000000043 */
[----:B------:R-:W-:Y:S02]  /*5890*/  FSETP.GT.AND P1, PT, R114, 8.50705917302346158658e+37, PT ;  /* 0x7e8000007200780b */ /* 0x000fe40003f24000 */
[----:B------:R-:W-:-:S02]  /*58a0*/  SEL R39, R48, RZ, P4 ;  /* 0x000000ff30277207 */ /* 0x000fc40002000000 */
[----:B------:R-:W-:Y:S01]  /*58b0*/  LOP3.LUT R35, R35, 0xfffffdff, RZ, 0xc0, !PT ;  /* 0xfffffdff23237812 */ /* 0x000fe200078ec0ff */
[----:B------:R-:W-:Y:S01]  /*58c0*/  FADD R250, R112, -R110 ;  /* 0x8000006e70fa7221 */ /* 0x000fe20000000000 */
[----:B------:R-:W-:Y:S01]  /*58d0*/  SEL R40, R49, RZ, P4 ;  /* 0x000000ff31287207 */ /* 0x000fe20002000000 */
[----:B------:R-:W-:Y:S01]  /*58e0*/  FADD R39, R39, 9.9999997473787516356e-06 ;  /* 0x3727c5ac27277421 */ /* 0x000fe20000000000 */
[----:B------:R-:W-:Y:S01]  /*58f0*/  FSEL R109, R171, 1, P1 ;  /* 0x3f800000ab6d7808 */ /* 0x000fe20000800000 */
[----:B------:R-:W-:Y:S01]  /*5900*/  FADD R247, R104, -R106 ;  /* 0x8000006a68f77221 */ /* 0x000fe20000000000 */
[----:B------:R-:W-:Y:S01]  /*5910*/  @P0 LOP3.LUT R35, R35, 0x200, RZ, 0xfc, !PT ;  /* 0x0000020023230812 */ /* 0x000fe200078efcff */
[----:B------:R-:W0:Y:S01]  /*5920*/  MUFU.SQRT R112, R39 ;  /* 0x0000002700707308 */ /* 0x000e220000002000 */
[----:B-1----:R-:W-:Y:S01]  /*5930*/  FSETP.GEU.AND P0, PT, R111, 1.175494350822287508e-38, PT ;  /* 0x008000006f00780b */ /* 0x002fe20003f0e000 */
[----:B------:R-:W-:Y:S01]  /*5940*/  @P1 FMUL R114, R114, 0.25 ;  /* 0x3e80000072721820 */ /* 0x000fe20000400000 */
[----:B------:R-:W-:Y:S01]  /*5950*/  FSETP.GT.AND P1, PT, R113, 8.50705917302346158658e+37, PT ;  /* 0x7e8000007100780b */ /* 0x000fe20003f24000 */
[----:B------:R-:W-:Y:S01]  /*5960*/  FADD R40, R40, 9.9999997473787516356e-06 ;  /* 0x3727c5ac28287421 */ /* 0x000fe20000000000 */
[----:B------:R-:W-:Y:S01]  /*5970*/  LOP3.LUT R35, R35, 0xfffffeff, RZ, 0xc0, !PT ;  /* 0xfffffeff23237812 */ /* 0x000fe200078ec0ff */
[----:B------:R-:W-:Y:S01]  /*5980*/  FADD R246, R107, -R100 ;  /* 0x800000646bf67221 */ /* 0x000fe20000000000 */
[----:B------:R-:W-:Y:S01]  /*5990*/  FADD R248, R108, -R102 ;  /* 0x800000666cf87221 */ /* 0x000fe20000000000 */
[----:B------:R-:W1:Y:S01]  /*59a0*/  MUFU.SQRT R104, R40 ;  /* 0x0000002800687308 */ /* 0x000e620000002000 */
[----:B------:R-:W-:Y:S01]  /*59b0*/  FSEL R110, R171, 1, P1 ;  /* 0x3f800000ab6e7808 */ /* 0x000fe20000800000 */
[----:B------:R-:W-:Y:S01]  /*59c0*/  @!P6 FMUL R139, R139, 16777216 ;  /* 0x4b8000008b8be820 */ /* 0x000fe20000400000 */
[----:B------:R-:W-:Y:S01]  /*59d0*/  @!P6 FMUL R149, R149, 16777216 ;  /* 0x4b8000009595e820 */ /* 0x000fe20000400000 */
[----:B------:R-:W-:Y:S01]  /*59e0*/  LOP3.LUT R86, R86, 0xfffffdff, RZ, 0xc0, !PT ;  /* 0xfffffdff56567812 */ /* 0x000fe200078ec0ff */
[----:B------:R-:W-:Y:S01]  /*59f0*/  @!P2 FMUL R159, R159, 16777216 ;  /* 0x4b8000009f9fa820 */ /* 0x000fe20000400000 */
[----:B------:R-:W-:Y:S01]  /*5a00*/  @P0 LOP3.LUT R35, R35, 0x100, RZ, 0xfc, !PT ;  /* 0x0000010023230812 */ /* 0x000fe200078efcff */
[----:B------:R-:W-:Y:S01]  /*5a10*/  @!P2 FMUL R160, R160, 16777216 ;  /* 0x4b800000a0a0a820 */ /* 0x000fe20000400000 */
[----:B0-----:R-:W-:Y:S01]  /*5a20*/  FSETP.GEU.AND P0, PT, R112, 1.175494350822287508e-38, PT ;  /* 0x008000007000780b */ /* 0x001fe20003f0e000 */
[----:B------:R-:W-:Y:S01]  /*5a30*/  @P1 FMUL R113, R113, 0.25 ;  /* 0x3e80000071711820 */ /* 0x000fe20000400000 */
[----:B------:R-:W-:Y:S01]  /*5a40*/  FSETP.GT.AND P1, PT, R111, 8.50705917302346158658e+37, PT ;  /* 0x7e8000006f00780b */ /* 0x000fe20003f24000 */
[----:B------:R-:W0:Y:S01]  /*5a50*/  LDC.64 R46, c[0x0][0x268] ;  /* 0x00009a00ff2e7b82 */ /* 0x000e220000000a00 */
[----:B------:R-:W-:-:S02]  /*5a60*/  SEL R39, R50, RZ, P4 ;  /* 0x000000ff32277207 */ /* 0x000fc40002000000 */
[----:B------:R-:W-:-:S03]  /*5a70*/  LOP3.LUT R35, R35, 0xffffff7f, RZ, 0xc0, !PT ;  /* 0xffffff7f23237812 */ /* 0x000fc600078ec0ff */
[----:B------:R-:W-:Y:S01]  /*5a80*/  FADD R39, R39, 9.9999997473787516356e-06 ;  /* 0x3727c5ac27277421 */ /* 0x000fe20000000000 */
[----:B------:R-:W-:Y:S01]  /*5a90*/  FSEL R101, R171, 1, P1 ;  /* 0x3f800000ab657808 */ /* 0x000fe20000800000 */
[----:B------:R-:W-:Y:S01]  /*5aa0*/  FADD R245, R95, -R91 ;  /* 0x8000005b5ff57221 */ /* 0x000fe20000000000 */
[----:B------:R-:W-:Y:S01]  /*5ab0*/  FSETP.GEU.AND P3, PT, R99, -R36, PT ;  /* 0x800000246300720b */ /* 0x000fe20003f6e000 */
[----:B------:R-:W2:Y:S01]  /*5ac0*/  MUFU.SQRT R100, R39 ;  /* 0x0000002700647308 */ /* 0x000ea20000002000 */
[----:B------:R-:W-:Y:S01]  /*5ad0*/  @P0 LOP3.LUT R35, R35, 0x80, RZ, 0xfc, !PT ;  /* 0x0000008023230812 */ /* 0x000fe200078efcff */
[----:B------:R-:W-:Y:S01]  /*5ae0*/  FADD R244, R88, -R87 ;  /* 0x8000005758f47221 */ /* 0x000fe20000000000 */
[----:B-1----:R-:W-:Y:S01]  /*5af0*/  FSETP.GEU.AND P0, PT, R104, 1.175494350822287508e-38, PT ;  /* 0x008000006800780b */ /* 0x002fe20003f0e000 */
[----:B------:R-:W-:Y:S01]  /*5b00*/  @P1 FMUL R111, R111, 0.25 ;  /* 0x3e8000006f6f1820 */ /* 0x000fe20000400000 */
[----:B------:R-:W-:Y:S01]  /*5b10*/  FSETP.GT.AND P1, PT, R112, 8.50705917302346158658e+37, PT ;  /* 0x7e8000007000780b */ /* 0x000fe20003f24000 */
[----:B------:R-:W1:Y:S01]  /*5b20*/  LDC.64 R48, c[0x0][0x270] ;  /* 0x00009c00ff307b82 */ /* 0x000e620000000a00 */
[----:B------:R-:W-:-:S02]  /*5b30*/  LOP3.LUT R35, R35, 0xffffffbf, RZ, 0xc0, !PT ;  /* 0xffffffbf23237812 */ /* 0x000fc400078ec0ff */
[----:B------:R-:W-:-:S07]  /*5b40*/  FSEL R102, R171, 1, P1 ;  /* 0x3f800000ab667808 */ /* 0x000fce0000800000 */
[----:B------:R-:W-:Y:S02]  /*5b50*/  @P0 LOP3.LUT R35, R35, 0x40, RZ, 0xfc, !PT ;  /* 0x0000004023230812 */ /* 0x000fe400078efcff */
[----:B--2---:R-:W-:Y:S01]  /*5b60*/  FSETP.GEU.AND P0, PT, R100, 1.175494350822287508e-38, PT ;  /* 0x008000006400780b */ /* 0x004fe20003f0e000 */
[----:B------:R-:W-:Y:S01]  /*5b70*/  @P1 FMUL R112, R112, 0.25 ;  /* 0x3e80000070701820 */ /* 0x000fe20000400000 */
[----:B------:R-:W-:Y:S02]  /*5b80*/  FSETP.GT.AND P1, PT, R104, 8.50705917302346158658e+37, PT ;  /* 0x7e8000006800780b */ /* 0x000fe40003f24000 */
[----:B------:R-:W-:Y:S02]  /*5b90*/  SEL R40, R51, RZ, P4 ;  /* 0x000000ff33287207 */ /* 0x000fe40002000000 */
[----:B------:R-:W-:-:S03]  /*5ba0*/  LOP3.LUT R35, R35, 0xffffffdf, RZ, 0xc0, !PT ;  /* 0xffffffdf23237812 */ /* 0x000fc600078ec0ff */
[----:B------:R-:W-:Y:S01]  /*5bb0*/  FADD R40, R40, 9.9999997473787516356e-06 ;  /* 0x3727c5ac28287421 */ /* 0x000fe20000000000 */
[----:B------:R-:W-:-:S03]  /*5bc0*/  FSEL R106, R171, 1, P1 ;  /* 0x3f800000ab6a7808 */ /* 0x000fc60000800000 */
[----:B------:R-:W-:Y:S02]  /*5bd0*/  @P0 LOP3.LUT R35, R35, 0x20, RZ, 0xfc, !PT ;  /* 0x0000002023230812 */ /* 0x000fe400078efcff */
[C---:B------:R-:W-:Y:S01]  /*5be0*/  FSETP.GEU.AND P0, PT, R103.reuse, -R63, PT ;  /* 0x8000003f6700720b */ /* 0x040fe20003f0e000 */
[----:B------:R-:W-:Y:S01]  /*5bf0*/  FADD R63, R103, R63 ;  /* 0x0000003f673f7221 */ /* 0x000fe20000000000 */
[----:B------:R-:W-:Y:S01]  /*5c00*/  @P1 FMUL R104, R104, 0.25 ;  /* 0x3e80000068681820 */ /* 0x000fe20000400000 */
[----:B------:R-:W2:Y:S01]  /*5c10*/  MUFU.SQRT R103, R40 ;  /* 0x0000002800677308 */ /* 0x000ea20000002000 */
[----:B------:R-:W-:Y:S02]  /*5c20*/  FSETP.GT.AND P1, PT, R100, 8.50705917302346158658e+37, PT ;  /* 0x7e8000006400780b */ /* 0x000fe40003f24000 */
[----:B------:R-:W-:-:S05]  /*5c30*/  SEL R39, R52, RZ, P4 ;  /* 0x000000ff34277207 */ /* 0x000fca0002000000 */
[----:B------:R-:W-:Y:S01]  /*5c40*/  FADD R39, R39, 9.9999997473787516356e-06 ;  /* 0x3727c5ac27277421 */ /* 0x000fe20000000000 */
[----:B------:R-:W-:-:S03]  /*5c50*/  FSEL R107, R171, 1, P1 ;  /* 0x3f800000ab6b7808 */ /* 0x000fc60000800000 */
[----:B------:R-:W3:Y:S02]  /*5c60*/  MUFU.SQRT R164, R39 ;  /* 0x0000002700a47308 */ /* 0x000ee40000002000 */
[----:B------:R-:W-:Y:S01]  /*5c70*/  @P1 FMUL R100, R100, 0.25 ;  /* 0x3e80000064641820 */ /* 0x000fe20000400000 */
[----:B--2---:R-:W-:Y:S02]  /*5c80*/  FSETP.GT.AND P1, PT, R103, 8.50705917302346158658e+37, PT ;  /* 0x7e8000006700780b */ /* 0x004fe40003f24000 */
[----:B------:R-:W-:Y:S02]  /*5c90*/  FSETP.GEU.AND P6, PT, R125, -R38, PT ;  /* 0x800000267d00720b */ /* 0x000fe40003fce000 */
[----:B------:R-:W-:Y:S02]  /*5ca0*/  SEL R40, R53, RZ, P4 ;  /* 0x000000ff35287207 */ /* 0x000fe40002000000 */
[----:B------:R-:W-:-:S03]  /*5cb0*/  @P0 LOP3.LUT R86, R86, 0x200, RZ, 0xfc, !PT ;  /* 0x0000020056560812 */ /* 0x000fc600078efcff */
[----:B------:R-:W-:Y:S01]  /*5cc0*/  FADD R40, R40, 9.9999997473787516356e-06 ;  /* 0x3727c5ac28287421 */ /* 0x000fe20000000000 */
[----:B------:R-:W-:Y:S02]  /*5cd0*/  LOP3.LUT R86, R86, 0xfffffbff, RZ, 0xc0, !PT ;  /* 0xfffffbff56567812 */ /* 0x000fe400078ec0ff */
[C---:B------:R-:W-:Y:S01]  /*5ce0*/  FSETP.GEU.AND P0, PT, R103.reuse, 1.175494350822287508e-38, PT ;  /* 0x008000006700780b */ /* 0x040fe20003f0e000 */
[----:B------:R-:W-:Y:S01]  /*5cf0*/  @P1 FMUL R103, R103, 0.25 ;  /* 0x3e80000067671820 */ /* 0x000fe20000400000 */
[----:B------:R-:W-:Y:S01]  /*5d00*/  FSEL R108, R171, 1, P1 ;  /* 0x3f800000ab6c7808 */ /* 0x000fe20000800000 */
[----:B------:R-:W2:Y:S01]  /*5d10*/  MUFU.SQRT R167, R40 ;  /* 0x0000002800a77308 */ /* 0x000ea20000002000 */
[----:B---3--:R-:W-:Y:S02]  /*5d20*/  FSETP.GT.AND P1, PT, R164, 8.50705917302346158658e+37, PT ;  /* 0x7e800000a400780b */ /* 0x008fe40003f24000 */
[----:B------:R-:W-:Y:S01]  /*5d30*/  @P6 LOP3.LUT R86, R86, 0x400, RZ, 0xfc, !PT ;  /* 0x0000040056566812 */ /* 0x000fe200078efcff */
[----:B------:R-:W-:Y:S01]  /*5d40*/  FADD R99, R99, R36 ;  /* 0x0000002463637221 */ /* 0x000fe20000000000 */
[----:B------:R-:W-:-:S02]  /*5d50*/  FSETP.GEU.AND P6, PT, R164, 1.175494350822287508e-38, PT ;  /* 0x00800000a400780b */ /* 0x000fc40003fce000 */
[----:B------:R-:W-:Y:S02]  /*5d60*/  SEL R36, R54, RZ, P4 ;  /* 0x000000ff36247207 */ /* 0x000fe40002000000 */
[----:B------:R-:W-:-:S03]  /*5d70*/  FSETP.GEU.AND P2, PT, R124, -R37, PT ;  /* 0x800000257c00720b */ /* 0x000fc60003f4e000 */
[----:B------:R-:W-:Y:S01]  /*5d80*/  FADD R36, R36, 9.9999997473787516356e-06 ;  /* 0x3727c5ac24247421 */ /* 0x000fe20000000000 */
[----:B------:R-:W-:Y:S01]  /*5d90*/  LOP3.LUT R86, R86, 0xfffff7ff, RZ, 0xc0, !PT ;  /* 0xfffff7ff56567812 */ /* 0x000fe200078ec0ff */
[----:B------:R-:W-:Y:S01]  /*5da0*/  @P1 FMUL R164, R164, 0.25 ;  /* 0x3e800000a4a41820 */ /* 0x000fe20000400000 */
[----:B------:R-:W-:Y:S01]  /*5db0*/  SEL R55, R55, RZ, P4 ;  /* 0x000000ff37377207 */ /* 0x000fe20002000000 */
[----:B------:R-:W3:Y:S01]  /*5dc0*/  MUFU.SQRT R168, R36 ;  /* 0x0000002400a87308 */ /* 0x000ee20000002000 */
[----:B------:R-:W-:Y:S02]  /*5dd0*/  LOP3.LUT R35, R35, 0xffffffef, RZ, 0xc0, !PT ;  /* 0xffffffef23237812 */ /* 0x000fe400078ec0ff */
[----:B------:R-:W-:Y:S02]  /*5de0*/  FSEL R165, R171, 1, P1 ;  /* 0x3f800000aba57808 */ /* 0x000fe40000800000 */
[----:B--2---:R-:W-:Y:S02]  /*5df0*/  FSETP.GT.AND P1, PT, R167, 8.50705917302346158658e+37, PT ;  /* 0x7e800000a700780b */ /* 0x004fe40003f24000 */
[----:B------:R-:W-:Y:S01]  /*5e00*/  @P6 LOP3.LUT R86, R86, 0x800, RZ, 0xfc, !PT ;  /* 0x0000080056566812 */ /* 0x000fe200078efcff */
[----:B------:R-:W-:Y:S01]  /*5e10*/  FADD R55, R55, 9.9999997473787516356e-06 ;  /* 0x3727c5ac37377421 */ /* 0x000fe20000000000 */
[----:B------:R-:W-:-:S02]  /*5e20*/  @P0 LOP3.LUT R35, R35, 0x10, RZ, 0xfc, !PT ;  /* 0x0000001023230812 */ /* 0x000fc400078efcff */
[C---:B------:R-:W-:Y:S02]  /*5e30*/  FSETP.GEU.AND P0, PT, R167.reuse, 1.175494350822287508e-38, PT ;  /* 0x00800000a700780b */ /* 0x040fe40003f0e000 */
[----:B------:R-:W-:Y:S01]  /*5e40*/  LOP3.LUT R86, R86, 0xffffefff, RZ, 0xc0, !PT ;  /* 0xffffefff56567812 */ /* 0x000fe200078ec0ff */
[----:B------:R-:W2:Y:S03]  /*5e50*/  MUFU.SQRT R170, R55 ;  /* 0x0000003700aa7308 */ /* 0x000ea60000002000 */
[----:B------:R-:W-:Y:S01]  /*5e60*/  @P2 LOP3.LUT R86, R86, 0x1000, RZ, 0xfc, !PT ;  /* 0x0000100056562812 */ /* 0x000fe200078efcff */
[----:B------:R-:W-:Y:S01]  /*5e70*/  @P1 FMUL R167, R167, 0.25 ;  /* 0x3e800000a7a71820 */ /* 0x000fe20000400000 */
[----:B------:R-:W-:Y:S02]  /*5e80*/  FSEL R166, R171, 1, P1 ;  /* 0x3f800000aba67808 */ /* 0x000fe40000800000 */
[----:B------:R-:W-:-:S02]  /*5e90*/  LOP3.LUT R86, R86, 0xffffdfff, RZ, 0xc0, !PT ;  /* 0xffffdfff56567812 */ /* 0x000fc400078ec0ff */
[----:B---3--:R-:W-:Y:S02]  /*5ea0*/  FSETP.GT.AND P1, PT, R168, 8.50705917302346158658e+37, PT ;  /* 0x7e800000a800780b */ /* 0x008fe40003f24000 */
[----:B------:R-:W-:Y:S02]  /*5eb0*/  @P0 LOP3.LUT R86, R86, 0x2000, RZ, 0xfc, !PT ;  /* 0x0000200056560812 */ /* 0x000fe400078efcff */
[----:B------:R-:W-:Y:S02]  /*5ec0*/  FSETP.GEU.AND P0, PT, R168, 1.175494350822287508e-38, PT ;  /* 0x00800000a800780b */ /* 0x000fe40003f0e000 */
[----:B------:R-:W-:Y:S02]  /*5ed0*/  LOP3.LUT R86, R86, 0xffffbfff, RZ, 0xc0, !PT ;  /* 0xffffbfff56567812 */ /* 0x000fe400078ec0ff */
[----:B--2---:R-:W-:Y:S02]  /*5ee0*/  FSETP.GT.AND P5, PT, R170, 8.50705917302346158658e+37, PT ;  /* 0x7e800000aa00780b */ /* 0x004fe40003fa4000 */
[----:B------:R-:W-:-:S02]  /*5ef0*/  @P3 LOP3.LUT R86, R86, 0x4000, RZ, 0xfc, !PT ;  /* 0x0000400056563812 */ /* 0x000fc400078efcff */
[C---:B------:R-:W-:Y:S01]  /*5f00*/  LOP3.LUT P6, RZ, R35.reuse, 0x2000000, RZ, 0xc0, !PT ;  /* 0x0200000023ff7812 */ /* 0x040fe200078cc0ff */
[----:B------:R-:W-:Y:S01]  /*5f10*/  @P1 FMUL R168, R168, 0.25 ;  /* 0x3e800000a8a81820 */ /* 0x000fe20000400000 */
[----:B------:R-:W-:Y:S02]  /*5f20*/  LOP3.LUT P2, RZ, R35, 0x4000000, RZ, 0xc0, !PT ;  /* 0x0400000023ff7812 */ /* 0x000fe4000784c0ff */
[----:B------:R-:W-:Y:S02]  /*5f30*/  FSEL R169, R171, 1, P1 ;  /* 0x3f800000aba97808 */ /* 0x000fe40000800000 */
[----:B------:R-:W-:Y:S02]  /*5f40*/  LOP3.LUT R35, R35, 0xfffffffd, RZ, 0xc0, !PT ;  /* 0xfffffffd23237812 */ /* 0x000fe400078ec0ff */
[----:B------:R-:W-:Y:S02]  /*5f50*/  FSETP.GEU.AND P1, PT, R170, 1.175494350822287508e-38, PT ;  /* 0x00800000aa00780b */ /* 0x000fe40003f2e000 */
[----:B------:R-:W-:-:S02]  /*5f60*/  LOP3.LUT R86, R86, 0xffff7fff, RZ, 0xc0, !PT ;  /* 0xffff7fff56567812 */ /* 0x000fc400078ec0ff */
[----:B------:R-:W-:Y:S02]  /*5f70*/  @P0 LOP3.LUT R35, R35, 0x2, RZ, 0xfc, !PT ;  /* 0x0000000223230812 */ /* 0x000fe400078efcff */
[----:B------:R-:W-:Y:S01]  /*5f80*/  @P4 LOP3.LUT R86, R86, 0x8000, RZ, 0xfc, !PT ;  /* 0x0000800056564812 */ /* 0x000fe200078efcff */
[----:B------:R-:W-:Y:S01]  /*5f90*/  @P5 FMUL R170, R170, 0.25 ;  /* 0x3e800000aaaa5820 */ /* 0x000fe20000400000 */
[----:B------:R-:W-:Y:S02]  /*5fa0*/  FSEL R171, R171, 1, P5 ;  /* 0x3f800000abab7808 */ /* 0x000fe40002800000 */
[----:B------:R-:W-:Y:S02]  /*5fb0*/  LOP3.LUT P5, RZ, R35, 0x80000, RZ, 0xc0, !PT ;  /* 0x0008000023ff7812 */ /* 0x000fe400078ac0ff */
[----:B------:R-:W-:-:S04]  /*5fc0*/  LOP3.LUT R86, R86, 0xfffeffff, RZ, 0xc0, !PT ;  /* 0xfffeffff56567812 */ /* 0x000fc800078ec0ff */
[----:B------:R-:W-:-:S04]  /*5fd0*/  @P1 LOP3.LUT R86, R86, 0x10000, RZ, 0xfc, !PT ;  /* 0x0001000056561812 */ /* 0x000fc800078efcff */
[----:B------:R-:W-:-:S04]  /*5fe0*/  LOP3.LUT R86, R86, 0xfeffffff, RZ, 0xc0, !PT ;  /* 0xfeffffff56567812 */ /* 0x000fc800078ec0ff */
[----:B------:R-:W-:Y:S02]  /*5ff0*/  @P5 LOP3.LUT R86, R86, 0x1000000, RZ, 0xfc, !PT ;  /* 0x0100000056565812 */ /* 0x000fe400078efcff */
[C---:B------:R-:W-:Y:S02]  /*6000*/  LOP3.LUT P5, RZ, R35.reuse, 0x200000, RZ, 0xc0, !PT ;  /* 0x0020000023ff7812 */ /* 0x040fe400078ac0ff */
[----:B------:R-:W-:Y:S02]  /*6010*/  LOP3.LUT P1, RZ, R35, 0x200, RZ, 0xc0, !PT ;  /* 0x0000020023ff7812 */ /* 0x000fe4000782c0ff */
[----:B------:R-:W-:-:S09]  /*6020*/  LOP3.LUT R86, R86, 0xfdffffff, RZ, 0xc0, !PT ;  /* 0xfdffffff56567812 */ /* 0x000fd200078ec0ff */
[----:B------:R-:W-:-:S04]  /*6030*/  @P5 LOP3.LUT R86, R86, 0x2000000, RZ, 0xfc, !PT ;  /* 0x0200000056565812 */ /* 0x000fc800078efcff */
[----:B------:R-:W-:-:S04]  /*6040*/  LOP3.LUT R86, R86, 0xfffdffff, RZ, 0xc0, !PT ;  /* 0xfffdffff56567812 */ /* 0x000fc800078ec0ff */
[----:B------:R-:W-:Y:S02]  /*6050*/  @P1 LOP3.LUT R86, R86, 0x20000, RZ, 0xfc, !PT ;  /* 0x0002000056561812 */ /* 0x000fe400078efcff */
[----:B------:R-:W-:Y:S02]  /*6060*/  LOP3.LUT P1, RZ, R35, 0x800, RZ, 0xc0, !PT ;  /* 0x0000080023ff7812 */ /* 0x000fe4000782c0ff */
[----:B------:R-:W-:-:S11]  /*6070*/  LOP3.LUT R86, R86, 0xfffbffff, RZ, 0xc0, !PT ;  /* 0xfffbffff56567812 */ /* 0x000fd600078ec0ff */
        /* <DEDUP_REMOVED lines=16> */
[----:B------:R-:W-:-:S13]  /*6180*/  LOP3.LUT P1, RZ, R35, 0x40000, RZ, 0xc0, !PT ;  /* 0x0004000023ff7812 */ /* 0x000fda000782c0ff */
[----:B------:R-:W-:Y:S01]  /*6190*/  @!P1 FMUL R62, R62, 16777216 ;  /* 0x4b8000003e3e9820 */ /* 0x000fe20000400000 */
[----:B------:R-:W-:Y:S01]  /*61a0*/  @!P1 FMUL R64, R64, 16777216 ;  /* 0x4b80000040409820 */ /* 0x000fe20000400000 */
[----:B------:R-:W-:-:S13]  /*61b0*/  LOP3.LUT P1, RZ, R86, 0x800000, RZ, 0xc0, !PT ;  /* 0x0080000056ff7812 */ /* 0x000fda000782c0ff */
[----:B------:R-:W-:Y:S01]  /*61c0*/  @!P1 FMUL R180, R180, 16777216 ;  /* 0x4b800000b4b49820 */ /* 0x000fe20000400000 */
[----:B------:R-:W-:Y:S01]  /*61d0*/  @!P1 FMUL R65, R65, 16777216 ;  /* 0x4b80000041419820 */ /* 0x000fe20000400000 */
[----:B------:R-:W-:-:S13]  /*61e0*/  LOP3.LUT P1, RZ, R86, 0x400000, RZ, 0xc0, !PT ;  /* 0x0040000056ff7812 */ /* 0x000fda000782c0ff */
[----:B------:R-:W-:Y:S01]  /*61f0*/  @!P1 FMUL R182, R182, 16777216 ;  /* 0x4b800000b6b69820 */ /* 0x000fe20000400000 */
[----:B------:R-:W-:Y:S01]  /*6200*/  @!P1 FMUL R181, R181, 16777216 ;  /* 0x4b800000b5b59820 */ /* 0x000fe20000400000 */
[----:B------:R-:W-:Y:S01]  /*6210*/  LOP3.LUT P1, RZ, R86, 0x200000, RZ, 0xc0, !PT ;  /* 0x0020000056ff7812 */ /* 0x000fe2000782c0ff */
[----:B------:R-:W-:Y:S01]  /*6220*/  @!P6 FMUL R204, R204, 16777216 ;  /* 0x4b800000cccce820 */ /* 0x000fe20000400000 */
[----:B------:R-:W-:Y:S01]  /*6230*/  @!P6 FMUL R203, R203, 16777216 ;  /* 0x4b800000cbcbe820 */ /* 0x000fe20000400000 */
[----:B------:R-:W-:-:S10]  /*6240*/  LOP3.LUT P6, RZ, R35, 0x800000, RZ, 0xc0, !PT ;  /* 0x0080000023ff7812 */ /* 0x000fd400078cc0ff */
[----:B------:R-:W-:Y:S01]  /*6250*/  @!P1 FMUL R184, R184, 16777216 ;  /* 0x4b800000b8b89820 */ /* 0x000fe20000400000 */
[----:B------:R-:W-:Y:S01]  /*6260*/  @!P1 FMUL R183, R183, 16777216 ;  /* 0x4b800000b7b79820 */ /* 0x000fe20000400000 */
[----:B------:R-:W-:Y:S02]  /*6270*/  LOP3.LUT P1, RZ, R86, 0x100000, RZ, 0xc0, !PT ;  /* 0x0010000056ff7812 */ /* 0x000fe4000782c0ff */
[C---:B------:R-:W-:Y:S02]  /*6280*/  LOP3.LUT P5, RZ, R35.reuse, 0x400000, RZ, 0xc0, !PT ;  /* 0x0040000023ff7812 */ /* 0x040fe400078ac0ff */
[----:B------:R-:W-:Y:S01]  /*6290*/  LOP3.LUT P4, RZ, R35, 0x100, RZ, 0xc0, !PT ;  /* 0x0000010023ff7812 */ /* 0x000fe2000788c0ff */
[----:B------:R-:W-:-:S08]  /*62a0*/  @!P6 FMUL R42, R42, 16777216 ;  /* 0x4b8000002a2ae820 */ /* 0x000fd00000400000 */
[----:B------:R-:W-:Y:S01]  /*62b0*/  @!P1 FMUL R66, R66, 16777216 ;  /* 0x4b80000042429820 */ /* 0x000fe20000400000 */
[----:B------:R-:W-:Y:S01]  /*62c0*/  @!P1 FMUL R179, R179, 16777216 ;  /* 0x4b800000b3b39820 */ /* 0x000fe20000400000 */
[----:B------:R-:W-:Y:S01]  /*62d0*/  LOP3.LUT P1, RZ, R86, 0x80000, RZ, 0xc0, !PT ;  /* 0x0008000056ff7812 */ /* 0x000fe2000782c0ff */
[----:B------:R-:W-:Y:S01]  /*62e0*/  @!P6 FMUL R207, R207, 16777216 ;  /* 0x4b800000cfcfe820 */ /* 0x000fe20000400000 */
[----:B------:R-:W-:Y:S01]  /*62f0*/  @!P2 FMUL R202, R202, 16777216 ;  /* 0x4b800000cacaa820 */ /* 0x000fe20000400000 */
[----:B------:R-:W-:Y:S01]  /*6300*/  @!P2 FMUL R194, R194, 16777216 ;  /* 0x4b800000c2c2a820 */ /* 0x000fe20000400000 */
[C---:B------:R-:W-:Y:S02]  /*6310*/  LOP3.LUT P6, RZ, R35.reuse, 0x10, RZ, 0xc0, !PT ;  /* 0x0000001023ff7812 */ /* 0x040fe400078cc0ff */
[C---:B------:R-:W-:Y:S02]  /*6320*/  LOP3.LUT P2, RZ, R35.reuse, 0x1000000, RZ, 0xc0, !PT ;  /* 0x0100000023ff7812 */ /* 0x040fe4000784c0ff */
[----:B------:R-:W-:Y:S01]  /*6330*/  LOP3.LUT P0, RZ, R35, 0x40, RZ, 0xc0, !PT ;  /* 0x0000004023ff7812 */ /* 0x000fe2000780c0ff */
[----:B------:R-:W-:Y:S01]  /*6340*/  @!P5 FMUL R58, R58, 16777216 ;  /* 0x4b8000003a3ad820 */ /* 0x000fe20000400000 */
[----:B------:R-:W-:Y:S01]  /*6350*/  @!P5 FMUL R56, R56, 16777216 ;  /* 0x4b8000003838d820 */ /* 0x000fe20000400000 */
[C---:B------:R-:W-:Y:S01]  /*6360*/  LOP3.LUT P5, RZ, R86.reuse, 0x2000000, RZ, 0xc0, !PT ;  /* 0x0200000056ff7812 */ /* 0x040fe200078ac0ff */
[----:B------:R-:W-:Y:S01]  /*6370*/  @!P4 FMUL R111, R111, 16777216 ;  /* 0x4b8000006f6fc820 */ /* 0x000fe20000400000 */
[----:B------:R-:W-:Y:S01]  /*6380*/  @!P1 FMUL R115, R115, 16777216 ;  /* 0x4b80000073739820 */ /* 0x000fe20000400000 */
[----:B------:R-:W-:Y:S01]  /*6390*/  @!P1 FMUL R105, R105, 16777216 ;  /* 0x4b80000069699820 */ /* 0x000fe20000400000 */
[----:B------:R-:W-:Y:S01]  /*63a0*/  @!P4 FMUL R101, R101, 16777216 ;  /* 0x4b8000006565c820 */ /* 0x000fe20000400000 */
[C---:B------:R-:W-:Y:S01]  /*63b0*/  LOP3.LUT P1, RZ, R86.reuse, 0x40000, RZ, 0xc0, !PT ;  /* 0x0004000056ff7812 */ /* 0x040fe2000782c0ff */
[----:B------:R-:W-:Y:S01]  /*63c0*/  IMAD.IADD R40, R121, 0x1, R68 ;  /* 0x0000000179287824 */ /* 0x000fe200078e0244 */
[----:B------:R-:W-:Y:S01]  /*63d0*/  LOP3.LUT P4, RZ, R86, 0x8000, RZ, 0xc0, !PT ;  /* 0x0000800056ff7812 */ /* 0x000fe2000788c0ff */
[----:B------:R-:W-:-:S02]  /*63e0*/  FADD R39, R90, -R89 ;  /* 0x800000595a277221 */ /* 0x000fc40000000000 */
[----:B------:R-:W-:Y:S02]  /*63f0*/  VIADD R40, R40, 0xfffffe80 ;  /* 0xfffffe8028287836 */ /* 0x000fe40000000000 */
[----:B------:R-:W-:Y:S01]  /*6400*/  @!P6 FMUL R103, R103, 16777216 ;  /* 0x4b8000006767e820 */ /* 0x000fe20000400000 */
[----:B------:R-:W-:Y:S01]  /*6410*/  @!P6 FMUL R108, R108, 16777216 ;  /* 0x4b8000006c6ce820 */ /* 0x000fe20000400000 */
[----:B------:R-:W-:Y:S02]  /*6420*/  CS2R R88, SRZ ;  /* 0x0000000000587805 */ /* 0x000fe4000001ff00 */
[----:B------:R-:W-:Y:S01]  /*6430*/  CS2R R90, SRZ ;  /* 0x00000000005a7805 */ /* 0x000fe2000001ff00 */
[----:B------:R-:W-:Y:S01]  /*6440*/  @!P2 FMUL R205, R205, 16777216 ;  /* 0x4b800000cdcda820 */ /* 0x000fe20000400000 */
[----:B------:R-:W-:Y:S01]  /*6450*/  @!P2 FMUL R206, R206, 16777216 ;  /* 0x4b800000cecea820 */ /* 0x000fe20000400000 */
[----:B------:R-:W-:Y:S01]  /*6460*/  @!P0 FMUL R104, R104, 16777216 ;  /* 0x4b80000068688820 */ /* 0x000fe20000400000 */
[----:B------:R-:W-:Y:S01]  /*6470*/  @!P0 FMUL R106, R106, 16777216 ;  /* 0x4b8000006a6a8820 */ /* 0x000fe20000400000 */
[----:B------:R-:W-:Y:S01]  /*6480*/  LOP3.LUT P6, RZ, R86, 0x800, RZ, 0xc0, !PT ;  /* 0x0000080056ff7812 */ /* 0x000fe200078cc0ff */
[----:B0-----:R-:W-:Y:S01]  /*6490*/  IMAD.WIDE R40, R40, 0x4, R46 ;  /* 0x0000000428287825 */ /* 0x001fe200078e022e */
[----:B------:R-:W-:-:S02]  /*64a0*/  LOP3.LUT P3, RZ, R35, 0x80, RZ, 0xc0, !PT ;  /* 0x0000008023ff7812 */ /* 0x000fc4000786c0ff */
[----:B------:R-:W-:Y:S02]  /*64b0*/  LOP3.LUT P2, RZ, R35, 0x20, RZ, 0xc0, !PT ;  /* 0x0000002023ff7812 */ /* 0x000fe4000784c0ff */
[C---:B------:R-:W-:Y:S01]  /*64c0*/  LOP3.LUT P0, RZ, R86.reuse, 0x2000, RZ, 0xc0, !PT ;  /* 0x0000200056ff7812 */ /* 0x040fe2000780c0ff */
[----:B------:R-:W-:Y:S01]  /*64d0*/  @!P5 FMUL R59, R59, 16777216 ;  /* 0x4b8000003b3bd820 */ /* 0x000fe20000400000 */
[----:B------:R-:W-:Y:S01]  /*64e0*/  @!P5 FMUL R57, R57, 16777216 ;  /* 0x4b8000003939d820 */ /* 0x000fe20000400000 */
[----:B------:R-:W-:Y:S01]  /*64f0*/  LOP3.LUT P5, RZ, R86, 0x1000000, RZ, 0xc0, !PT ;  /* 0x0100000056ff7812 */ /* 0x000fe200078ac0ff */
[----:B------:R-:W-:Y:S01]  /*6500*/  @!P1 FMUL R114, R114, 16777216 ;  /* 0x4b80000072729820 */ /* 0x000fe20000400000 */
[----:B------:R-:W-:Y:S01]  /*6510*/  @!P1 FMUL R109, R109, 16777216 ;  /* 0x4b8000006d6d9820 */ /* 0x000fe20000400000 */
[----:B------:R0:W2:Y:S01]  /*6520*/  @P4 LDG.E.EL.128 R88, desc[UR6][R40.64] ;  /* 0x0000000628584981 */ /* 0x0000a2000c2e1d00 */
[----:B------:R-:W-:Y:S01]  /*6530*/  LOP3.LUT P1, RZ, R86, 0x20000, RZ, 0xc0, !PT ;  /* 0x0002000056ff7812 */ /* 0x000fe2000782c0ff */
[----:B------:R-:W-:Y:S01]  /*6540*/  FADD R38, R125, R38 ;  /* 0x000000267d267221 */ /* 0x000fe20000000000 */
[----:B------:R-:W-:Y:S01]  /*6550*/  @!P6 FMUL R164, R164, 16777216 ;  /* 0x4b800000a4a4e820 */ /* 0x000fe20000400000 */
[----:B0-----:R-:W0:Y:S01]  /*6560*/  MUFU.RCP R40, R42 ;  /* 0x0000002a00287308 */ /* 0x001e220000001000 */
[----:B------:R-:W-:Y:S01]  /*6570*/  @!P6 FMUL R165, R165, 16777216 ;  /* 0x4b800000a5a5e820 */ /* 0x000fe20000400000 */
[----:B------:R-:W-:Y:S01]  /*6580*/  FADD R37, R124, R37 ;  /* 0x000000257c257221 */ /* 0x000fe20000000000 */
[----:B------:R-:W-:Y:S01]  /*6590*/  @!P3 FMUL R112, R112, 16777216 ;  /* 0x4b8000007070b820 */ /* 0x000fe20000400000 */
[----:B------:R-:W-:Y:S01]  /*65a0*/  @!P3 FMUL R102, R102, 16777216 ;  /* 0x4b8000006666b820 */ /* 0x000fe20000400000 */
[----:B------:R-:W-:Y:S01]  /*65b0*/  @!P2 FMUL R100, R100, 16777216 ;  /* 0x4b8000006464a820 */ /* 0x000fe20000400000 */
[----:B------:R-:W-:Y:S01]  /*65c0*/  @!P2 FMUL R107, R107, 16777216 ;  /* 0x4b8000006b6ba820 */ /* 0x000fe20000400000 */
[----:B------:R-:W-:Y:S01]  /*65d0*/  LOP3.LUT P6, RZ, R86, 0x400, RZ, 0xc0, !PT ;  /* 0x0000040056ff7812 */ /* 0x000fe200078cc0ff */
[----:B------:R-:W3:Y:S01]  /*65e0*/  MUFU.RCP R205, R205 ;  /* 0x000000cd00cd7308 */ /* 0x000ee20000001000 */
[----:B------:R-:W-:Y:S01]  /*65f0*/  @!P0 FMUL R167, R167, 16777216 ;  /* 0x4b800000a7a78820 */ /* 0x000fe20000400000 */
[----:B------:R-:W-:Y:S01]  /*6600*/  @!P0 FMUL R166, R166, 16777216 ;  /* 0x4b800000a6a68820 */ /* 0x000fe20000400000 */
[----:B------:R-:W-:-:S02]  /*6610*/  LOP3.LUT P3, RZ, R86, 0x4000, RZ, 0xc0, !PT ;  /* 0x0000400056ff7812 */ /* 0x000fc4000786c0ff */
[C---:B------:R-:W-:Y:S02]  /*6620*/  LOP3.LUT P2, RZ, R86.reuse, 0x1000, RZ, 0xc0, !PT ;  /* 0x0000100056ff7812 */ /* 0x040fe4000784c0ff */
[----:B------:R-:W-:Y:S01]  /*6630*/  LOP3.LUT P0, RZ, R86, 0x200, RZ, 0xc0, !PT ;  /* 0x0000020056ff7812 */ /* 0x000fe2000780c0ff */
[----:B------:R-:W-:Y:S01]  /*6640*/  @!P5 FMUL R61, R61, 16777216 ;  /* 0x4b8000003d3dd820 */ /* 0x000fe20000400000 */
[----:B------:R-:W-:Y:S01]  /*6650*/  @!P5 FMUL R60, R60, 16777216 ;  /* 0x4b8000003c3cd820 */ /* 0x000fe20000400000 */
[----:B------:R-:W-:Y:S01]  /*6660*/  LOP3.LUT P5, RZ, R35, 0x2, RZ, 0xc0, !PT ;  /* 0x0000000223ff7812 */ /* 0x000fe200078ac0ff */
[----:B------:R-:W-:Y:S01]  /*6670*/  @!P1 FMUL R113, R113, 16777216 ;  /* 0x4b80000071719820 */ /* 0x000fe20000400000 */
[----:B------:R-:W-:Y:S01]  /*6680*/  FSEL R36, R38, RZ, P6 ;  /* 0x000000ff26247208 */ /* 0x000fe20003000000 */
[----:B------:R-:W-:Y:S01]  /*6690*/  @!P1 FMUL R110, R110, 16777216 ;  /* 0x4b8000006e6e9820 */ /* 0x000fe20000400000 */
[----:B------:R-:W-:Y:S01]  /*66a0*/  FSEL R35, R63, RZ, P0 ;  /* 0x000000ff3f237208 */ /* 0x000fe20000000000 */
[----:B------:R-:W4:Y:S01]  /*66b0*/  MUFU.RCP R204, R204 ;  /* 0x000000cc00cc7308 */ /* 0x000f220000001000 */
[----:B------:R-:W-:Y:S01]  /*66c0*/  FSEL R37, R37, RZ, P2 ;  /* 0x000000ff25257208 */ /* 0x000fe20001000000 */
[----:B------:R-:W-:Y:S01]  /*66d0*/  FADD R44, R84, -R85 ;  /* 0x80000055542c7221 */ /* 0x000fe20000000000 */
[----:B------:R-:W-:Y:S01]  /*66e0*/  FSEL R38, R99, RZ, P3 ;  /* 0x000000ff63267208 */ /* 0x000fe20001800000 */
[----:B0-----:R-:W-:Y:S01]  /*66f0*/  FMUL R207, R40, R207 ;  /* 0x000000cf28cf7220 */ /* 0x001fe20000400000 */
[----:B------:R-:W-:-:S02]  /*6700*/  LOP3.LUT P1, RZ, R86, 0x10000, RZ, 0xc0, !PT ;  /* 0x0001000056ff7812 */ /* 0x000fc4000782c0ff */
[----:B------:R-:W-:Y:S02]  /*6710*/  CS2R R84, SRZ ;  /* 0x0000000000547805 */ /* 0x000fe4000001ff00 */
[C---:B------:R-:W-:Y:S02]  /*6720*/  LOP3.LUT P0, RZ, R86.reuse, 0x100, RZ, 0xc0, !PT ;  /* 0x0000010056ff7812 */ /* 0x040fe4000780c0ff */
[C---:B------:R-:W-:Y:S02]  /*6730*/  LOP3.LUT P6, RZ, R86.reuse, 0x80, RZ, 0xc0, !PT ;  /* 0x0000008056ff7812 */ /* 0x040fe400078cc0ff */
[C---:B------:R-:W-:Y:S02]  /*6740*/  LOP3.LUT P2, RZ, R86.reuse, 0x40, RZ, 0xc0, !PT ;  /* 0x0000004056ff7812 */ /* 0x040fe4000784c0ff */
[----:B------:R-:W-:Y:S02]  /*6750*/  LOP3.LUT P3, RZ, R86, 0x20, RZ, 0xc0, !PT ;  /* 0x0000002056ff7812 */ /* 0x000fe4000786c0ff */
[----:B------:R-:W-:Y:S01]  /*6760*/  CS2R R86, SRZ ;  /* 0x0000000000567805 */ /* 0x000fe2000001ff00 */
[----:B-1----:R-:W-:-:S04]  /*6770*/  IMAD.WIDE R40, R121, 0x4, R48 ;  /* 0x0000000479287825 */ /* 0x002fc800078e0230 */
[----:B---3--:R-:W-:Y:S01]  /*6780*/  FMUL R42, R205, R206 ;  /* 0x000000cecd2a7220 */ /* 0x008fe20000400000 */
[----:B------:R0:W3:Y:S01]  /*6790*/  @P4 LDG.E.EL.128 R84, desc[UR6][R40.64+-0x600] ;  /* 0xfffa000628544981 */ /* 0x0000e2000c2e1d00 */
[----:B----4-:R-:W-:Y:S01]  /*67a0*/  FMUL R204, R204, R203 ;  /* 0x000000cbcccc7220 */ /* 0x010fe20000400000 */
[----:B0-----:R-:W-:Y:S02]  /*67b0*/  FMUL R41, R207, R44 ;  /* 0x0000002ccf297220 */ /* 0x001fe40000400000 */
[----:B------:R-:W0:Y:S01]  /*67c0*/  LDC.64 R206, c[0x0][0x270] ;  /* 0x00009c00ffce7b82 */ /* 0x000e220000000a00 */
[----:B------:R-:W-:Y:S01]  /*67d0*/  FMUL R40, R204, R39 ;  /* 0x00000027cc287220 */ /* 0x000fe20000400000 */
[----:B------:R-:W-:Y:S02]  /*67e0*/  IMAD.IADD R39, R123, 0x1, R68 ;  /* 0x000000017b277824 */ /* 0x000fe400078e0244 */
[----:B------:R-:W-:Y:S01]  /*67f0*/  FADD R240, R94, -R98 ;  /* 0x800000625ef07221 */ /* 0x000fe20000000000 */
[----:B------:R-:W-:Y:S01]  /*6800*/  FADD R43, R92, -R96 ;  /* 0x800000605c2b7221 */ /* 0x000fe20000000000 */
[----:B------:R-:W-:-:S02]  /*6810*/  VIADD R39, R39, 0xfffffe80 ;  /* 0xfffffe8027277836 */ /* 0x000fc40000000000 */
[----:B------:R-:W-:Y:S01]  /*6820*/  FADD R97, R93, -R97 ;  /* 0x800000615d617221 */ /* 0x000fe20000000000 */
[----:B------:R-:W-:Y:S02]  /*6830*/  CS2R R92, SRZ ;  /* 0x00000000005c7805 */ /* 0x000fe4000001ff00 */
[----:B------:R-:W-:Y:S01]  /*6840*/  CS2R R94, SRZ ;  /* 0x00000000005e7805 */ /* 0x000fe2000001ff00 */
[----:B------:R-:W-:-:S04]  /*6850*/  IMAD.WIDE R44, R39, 0x4, R46 ;  /* 0x00000004272c7825 */ /* 0x000fc800078e022e */
[----:B------:R-:W-:Y:S01]  /*6860*/  FMUL R42, R42, R97 ;  /* 0x000000612a2a7220 */ /* 0x000fe20000400000 */
[----:B------:R-:W1:Y:S01]  /*6870*/  MUFU.RCP R202, R202 ;  /* 0x000000ca00ca7308 */ /* 0x000e620000001000 */
[----:B------:R-:W-:Y:S02]  /*6880*/  CS2R R96, SRZ ;  /* 0x0000000000607805 */ /* 0x000fe4000001ff00 */
[----:B------:R-:W-:Y:S01]  /*6890*/  CS2R R98, SRZ ;  /* 0x0000000000627805 */ /* 0x000fe2000001ff00 */
[----:B------:R0:W4:Y:S01]  /*68a0*/  @P4 LDG.E.EL.128 R92, desc[UR6][R44.64] ;  /* 0x000000062c5c4981 */ /* 0x000122000c2e1d00 */
[----:B------:R-:W5:Y:S01]  /*68b0*/  LDC.64 R204, c[0x0][0x290] ;  /* 0x0000a400ffcc7b82 */ /* 0x000f620000000a00 */
[----:B0-----:R-:W-:-:S05]  /*68c0*/  IMAD.WIDE R44, R123, 0x4, R206 ;  /* 0x000000047b2c7825 */ /* 0x001fca00078e02ce */
[----:B------:R5:W4:Y:S01]  /*68d0*/  @P4 LDG.E.EL.128 R96, desc[UR6][R44.64+-0x600] ;  /* 0xfffa00062c604981 */ /* 0x000b22000c2e1d00 */
[----:B-1----:R-:W-:Y:S01]  /*68e0*/  FMUL R202, R202, R194 ;  /* 0x000000c2caca7220 */ /* 0x002fe20000400000 */
[----:B------:R-:W0:Y:S03]  /*68f0*/  MUFU.RCP R46, R175 ;  /* 0x000000af002e7308 */ /* 0x000e260000001000 */
[----:B------:R-:W-:Y:S02]  /*6900*/  FMUL R43, R202, R43 ;  /* 0x0000002bca2b7220 */ /* 0x000fe40000400000 */
[----:B------:R-:W1:Y:S03]  /*6910*/  LDC.64 R202, c[0x0][0x298] ;  /* 0x0000a600ffca7b82 */ /* 0x000e660000000a00 */
[----:B------:R-:W5:Y:S01]  /*6920*/  MUFU.RCP R39, R176 ;  /* 0x000000b000277308 */ /* 0x000f620000001000 */
[----:B0-----:R-:W-:Y:S01]  /*6930*/  FMUL R125, R46, R173 ;  /* 0x000000ad2e7d7220 */ /* 0x001fe20000400000 */
[----:B------:R-:W-:Y:S01]  /*6940*/  IMAD.IADD R46, R121, 0x1, R33 ;  /* 0x00000001792e7824 */ /* 0x000fe200078e0221 */
[----:B------:R-:W-:-:S03]  /*6950*/  CS2R R48, SRZ ;  /* 0x0000000000307805 */ /* 0x000fc6000001ff00 */
[----:B------:R-:W-:Y:S01]  /*6960*/  VIADD R46, R46, 0xfffffe40 ;  /* 0xfffffe402e2e7836 */ /* 0x000fe20000000000 */
[----:B------:R-:W-:-:S03]  /*6970*/  CS2R R50, SRZ ;  /* 0x0000000000327805 */ /* 0x000fc6000001ff00 */
[----:B-----5:R-:W-:-:S04]  /*6980*/  IMAD.WIDE R44, R46, 0x4, R204 ;  /* 0x000000042e2c7825 */ /* 0x020fc800078e02cc */
[----:B------:R-:W-:Y:S01]  /*6990*/  FMUL R124, R39, R174 ;  /* 0x000000ae277c7220 */ /* 0x000fe20000400000 */
[----:B------:R-:W-:Y:S01]  /*69a0*/  CS2R R52, SRZ ;  /* 0x0000000000347805 */ /* 0x000fe2000001ff00 */
[----:B------:R-:W0:Y:S01]  /*69b0*/  MUFU.RCP R39, R126 ;  /* 0x0000007e00277308 */ /* 0x000e220000001000 */
[----:B------:R-:W-:Y:S01]  /*69c0*/  CS2R R54, SRZ ;  /* 0x0000000000367805 */ /* 0x000fe2000001ff00 */
[----:B------:R1:W5:Y:S06]  /*69d0*/  @P0 LDG.E.EL.128 R48, desc[UR6][R44.64] ;  /* 0x000000062c300981 */ /* 0x00036c000c2e1d00 */
[----:B------:R-:W0:Y:S01]  /*69e0*/  MUFU.RCP R173, R61 ;  /* 0x0000003d00ad7308 */ /* 0x000e220000001000 */
[----:B-1----:R-:W-:-:S07]  /*69f0*/  IMAD.WIDE R44, R121, 0x4, R202 ;  /* 0x00000004792c7825 */ /* 0x002fce00078e02ca */
[----:B------:R-:W1:Y:S01]  /*6a00*/  MUFU.RCP R175, R58 ;  /* 0x0000003a00af7308 */ /* 0x000e620000001000 */
[----:B------:R-:W5:Y:S07]  /*6a10*/  @P0 LDG.E.EL.128 R52, desc[UR6][R44.64+-0x700] ;  /* 0xfff900062c340981 */ /* 0x000f6e000c2e1d00 */
[----:B------:R-:W1:Y:S01]  /*6a20*/  MUFU.RCP R176, R59 ;  /* 0x0000003b00b07308 */ /* 0x000e620000001000 */
[----:B0-----:R-:W-:Y:S01]  /*6a30*/  FMUL R39, R39, R120 ;  /* 0x0000007827277220 */ /* 0x001fe20000400000 */
[----:B------:R-:W-:Y:S01]  /*6a40*/  FMUL R173, R173, R60 ;  /* 0x0000003cadad7220 */ /* 0x000fe20000400000 */
[----:B------:R-:W-:-:S05]  /*6a50*/  IMAD.IADD R60, R123, 0x1, R33 ;  /* 0x000000017b3c7824 */ /* 0x000fca00078e0221 */
[----:B------:R-:W0:Y:S01]  /*6a60*/  MUFU.RCP R63, R62 ;  /* 0x0000003e003f7308 */ /* 0x000e220000001000 */
[----:B------:R-:W-:-:S07]  /*6a70*/  VIADD R60, R60, 0xfffffe40 ;  /* 0xfffffe403c3c7836 */ /* 0x000fce0000000000 */
[----:B------:R-:W0:Y:S01]  /*6a80*/  MUFU.RCP R120, R180 ;  /* 0x000000b400787308 */ /* 0x000e220000001000 */
[----:B-1----:R-:W-:Y:S01]  /*6a90*/  FMUL R175, R175, R56 ;  /* 0x00000038afaf7220 */ /* 0x002fe20000400000 */
[----:B------:R-:W-:Y:S01]  /*6aa0*/  FMUL R176, R176, R57 ;  /* 0x00000039b0b07220 */ /* 0x000fe20000400000 */
[----:B------:R-:W-:Y:S02]  /*6ab0*/  CS2R R56, SRZ ;  /* 0x0000000000387805 */ /* 0x000fe4000001ff00 */
[----:B------:R-:W-:Y:S01]  /*6ac0*/  CS2R R58, SRZ ;  /* 0x00000000003a7805 */ /* 0x000fe2000001ff00 */
[----:B------:R-:W-:-:S04]  /*6ad0*/  IMAD.WIDE R60, R60, 0x4, R204 ;  /* 0x000000043c3c7825 */ /* 0x000fc800078e02cc */
[----:B0-----:R-:W-:Y:S01]  /*6ae0*/  FMUL R174, R63, R64 ;  /* 0x000000403fae7220 */ /* 0x001fe20000400000 */
[----:B------:R-:W-:Y:S01]  /*6af0*/  CS2R R62, SRZ ;  /* 0x00000000003e7805 */ /* 0x000fe2000001ff00 */
[----:B------:R0:W5:Y:S01]  /*6b00*/  @P0 LDG.E.EL.128 R56, desc[UR6][R60.64] ;  /* 0x000000063c380981 */ /* 0x000162000c2e1d00 */
[----:B------:R-:W-:Y:S01]  /*6b10*/  FMUL R120, R120, R65 ;  /* 0x0000004178787220 */ /* 0x000fe20000400000 */
[----:B------:R-:W-:Y:S01]  /*6b20*/  IMAD.WIDE R64, R123, 0x4, R202 ;  /* 0x000000047b407825 */ /* 0x000fe200078e02ca */
[----:B0-----:R-:W-:-:S06]  /*6b30*/  CS2R R60, SRZ ;  /* 0x00000000003c7805 */ /* 0x001fcc000001ff00 */
[----:B------:R0:W5:Y:S01]  /*6b40*/  @P0 LDG.E.EL.128 R60, desc[UR6][R64.64+-0x700] ;  /* 0xfff90006403c0981 */ /* 0x000162000c2e1d00 */
[----:B------:R-:W1:Y:S08]  /*6b50*/  MUFU.RCP R47, R122 ;  /* 0x0000007a002f7308 */ /* 0x000e700000001000 */
[----:B------:R-:W0:Y:S01]  /*6b60*/  MUFU.RCP R128, R128 ;  /* 0x0000008000807308 */ /* 0x000e220000001000 */
[----:B-1----:R-:W-:-:S07]  /*6b70*/  FMUL R118, R47, R118 ;  /* 0x000000762f767220 */ /* 0x002fce0000400000 */
[----:B------:R-:W-:Y:S08]  /*6b80*/  MUFU.RCP R81, R81 ;  /* 0x0000005100517308 */ /* 0x000ff00000001000 */
[----:B------:R-:W1:Y:S01]  /*6b90*/  MUFU.RCP R47, R117 ;  /* 0x00000075002f7308 */ /* 0x000e620000001000 */
[----:B0-----:R-:W-:Y:S02]  /*6ba0*/  FMUL R122, R128, R129 ;  /* 0x00000081807a7220 */ /* 0x001fe40000400000 */
[----:B------:R-:W0:Y:S05]  /*6bb0*/  LDC.64 R128, c[0x0][0x268] ;  /* 0x00009a00ff807b82 */ /* 0x000e2a0000000a00 */
[----:B------:R-:W1:Y:S08]  /*6bc0*/  MUFU.RCP R66, R66 ;  /* 0x0000004200427308 */ /* 0x000e700000001000 */
[----:B------:R-:W2:Y:S01]  /*6bd0*/  MUFU.RCP R73, R73 ;  /* 0x0000004900497308 */ /* 0x000ea20000001000 */
[----:B------:R-:W-:-:S02]  /*6be0*/  IMAD.IADD R33, R131, 0x1, R33 ;  /* 0x0000000183217824 */ /* 0x000fc400078e0221 */
[----:B-1----:R-:W-:Y:S01]  /*6bf0*/  FMUL R116, R47, R116 ;  /* 0x000000742f747220 */ /* 0x002fe20000400000 */
[----:B------:R-:W-:Y:S01]  /*6c00*/  FMUL R47, R81, R80 ;  /* 0x00000050512f7220 */ /* 0x000fe20000400000 */
[----:B------:R-:W-:Y:S01]  /*6c10*/  FADD R80, R75, -R77 ;  /* 0x8000004d4b507221 */ /* 0x000fe20000000000 */
[----:B------:R-:W-:Y:S02]  /*6c20*/  VIADD R33, R33, 0xfffffe40 ;  /* 0xfffffe4021217836 */ /* 0x000fe40000000000 */
[----:B------:R-:W1:Y:S01]  /*6c30*/  MUFU.RCP R82, R82 ;  /* 0x0000005200527308 */ /* 0x000e620000001000 */
[----:B------:R-:W-:Y:S01]  /*6c40*/  FMUL R179, R66, R179 ;  /* 0x000000b342b37220 */ /* 0x000fe20000400000 */
[----:B------:R-:W-:Y:S02]  /*6c50*/  IMAD.IADD R68, R131, 0x1, R68 ;  /* 0x0000000183447824 */ /* 0x000fe400078e0244 */
[----:B--2---:R-:W-:Y:S01]  /*6c60*/  FMUL R45, R73, R78 ;  /* 0x0000004e492d7220 */ /* 0x004fe20000400000 */
[----:B------:R-:W-:Y:S01]  /*6c70*/  FADD R78, R74, -R76 ;  /* 0x8000004c4a4e7221 */ /* 0x000fe20000000000 */
[----:B------:R-:W-:-:S04]  /*6c80*/  IMAD.WIDE R76, R33, 0x4, R204 ;  /* 0x00000004214c7825 */ /* 0x000fc800078e02cc */
[----:B------:R-:W-:Y:S01]  /*6c90*/  FMUL R33, R179, R80 ;  /* 0x00000050b3217220 */ /* 0x000fe20000400000 */
[----:B------:R-:W-:Y:S02]  /*6ca0*/  IMAD.WIDE R80, R131, 0x4, R202 ;  /* 0x0000000483507825 */ /* 0x000fe400078e02ca */
[----:B------:R-:W2:Y:S02]  /*6cb0*/  LDC.64 R202, c[0x0][0x280] ;  /* 0x0000a000ffca7b82 */ /* 0x000ea40000000a00 */
[----:B------:R-:W-:Y:S02]  /*6cc0*/  VIADD R68, R68, 0xfffffe80 ;  /* 0xfffffe8044447836 */ /* 0x000fe40000000000 */
[----:B-1----:R-:W-:Y:S01]  /*6cd0*/  FMUL R117, R82, R119 ;  /* 0x0000007752757220 */ /* 0x002fe20000400000 */
[----:B------:R-:W1:Y:S01]  /*6ce0*/  MUFU.RCP R127, R127 ;  /* 0x0000007f007f7308 */ /* 0x000e620000001000 */
[----:B------:R-:W-:Y:S01]  /*6cf0*/  FADD R82, R69, -R72 ;  /* 0x8000004845527221 */ /* 0x000fe20000000000 */
[----:B------:R-:W-:-:S02]  /*6d00*/  CS2R R64, SRZ ;  /* 0x0000000000407805 */ /* 0x000fc4000001ff00 */
[----:B------:R-:W-:Y:S01]  /*6d10*/  CS2R R66, SRZ ;  /* 0x0000000000427805 */ /* 0x000fe2000001ff00 */
[----:B0-----:R-:W-:-:S03]  /*6d20*/  IMAD.WIDE R68, R68, 0x4, R128 ;  /* 0x0000000444447825 */ /* 0x001fc600078e0280 */
[----:B------:R-:W0:Y:S02]  /*6d30*/  MUFU.RCP R182, R182 ;  /* 0x000000b600b67308 */ /* 0x000e240000001000 */
[----:B------:R1:W5:Y:S06]  /*6d40*/  @P4 LDG.E.EL.128 R64, desc[UR6][R68.64] ;  /* 0x0000000644404981 */ /* 0x00036c000c2e1d00 */
[----:B------:R-:W0:Y:S01]  /*6d50*/  MUFU.RCP R44, R184 ;  /* 0x000000b8002c7308 */ /* 0x000e220000001000 */
[----:B------:R-:W-:Y:S01]  /*6d60*/  IMAD.WIDE R72, R131, 0x4, R206 ;  /* 0x0000000483487825 */ /* 0x000fe200078e02ce */
[----:B-1----:R-:W-:-:S06]  /*6d70*/  CS2R R68, SRZ ;  /* 0x0000000000447805 */ /* 0x002fcc000001ff00 */
[----:B------:R1:W0:Y:S01]  /*6d80*/  MUFU.RCP R46, R83 ;  /* 0x00000053002e7308 */ /* 0x0002220000001000 */
[----:B------:R-:W-:Y:S01]  /*6d90*/  CS2R R74, SRZ ;  /* 0x00000000004a7805 */ /* 0x000fe2000001ff00 */
[----:B-1----:R-:W-:Y:S01]  /*6da0*/  FADD R83, R71, -R70 ;  /* 0x8000004647537221 */ /* 0x002fe20000000000 */
[----:B------:R-:W-:Y:S02]  /*6db0*/  SEL R91, R91, RZ, P4 ;  /* 0x000000ff5b5b7207 */ /* 0x000fe40002000000 */
[----:B------:R-:W-:Y:S02]  /*6dc0*/  SEL R90, R90, RZ, P4 ;  /* 0x000000ff5a5a7207 */ /* 0x000fe40002000000 */
[----:B------:R-:W-:Y:S02]  /*6dd0*/  CS2R R70, SRZ ;  /* 0x0000000000467805 */ /* 0x000fe4000001ff00 */
[----:B------:R-:W-:Y:S02]  /*6de0*/  SEL R88, R88, RZ, P4 ;  /* 0x000000ff58587207 */ /* 0x000fe40002000000 */
[----:B------:R-:W-:Y:S01]  /*6df0*/  SEL R89, R89, RZ, P4 ;  /* 0x000000ff59597207 */ /* 0x000fe20002000000 */
[----:B------:R-:W-:Y:S01]  /*6e00*/  FMUL R34, R127, R34 ;  /* 0x000000227f227220 */ /* 0x000fe20000400000 */
[----:B------:R1:W5:Y:S01]  /*6e10*/  @P4 LDG.E.EL.128 R68, desc[UR6][R72.64+-0x600] ;  /* 0xfffa000648444981 */ /* 0x000362000c2e1d00 */
[----:B0-----:R-:W-:Y:S01]  /*6e20*/  FMUL R119, R182, R181 ;  /* 0x000000b5b6777220 */ /* 0x001fe20000400000 */
[----:B------:R-:W-:Y:S01]  /*6e30*/  FMUL R44, R44, R183 ;  /* 0x000000b72c2c7220 */ /* 0x000fe20000400000 */
[----:B------:R-:W0:Y:S01]  /*6e40*/  MUFU.RCP R114, R114 ;  /* 0x0000007200727308 */ /* 0x000e220000001000 */
[----:B------:R-:W-:Y:S01]  /*6e50*/  FMUL R46, R46, R79 ;  /* 0x0000004f2e2e7220 */ /* 0x000fe20000400000 */
[----:B-1----:R-:W-:Y:S01]  /*6e60*/  CS2R R72, SRZ ;  /* 0x0000000000487805 */ /* 0x002fe2000001ff00 */
[----:B------:R-:W-:-:S05]  /*6e70*/  FMUL R44, R44, R78 ;  /* 0x0000004e2c2c7220 */ /* 0x000fca0000400000 */
[----:B------:R-:W1:Y:S01]  /*6e80*/  MUFU.RCP R113, R113 ;  /* 0x0000007100717308 */ /* 0x000e620000001000 */
[----:B------:R-:W-:Y:S01]  /*6e90*/  CS2R R78, SRZ ;  /* 0x00000000004e7805 */ /* 0x000fe2000001ff00 */
[----:B------:R0:W5:Y:S01]  /*6ea0*/  @P0 LDG.E.EL.128 R72, desc[UR6][R76.64] ;  /* 0x000000064c480981 */ /* 0x000162000c2e1d00 */
[----:B---3--:R-:W-:-:S05]  /*6eb0*/  SEL R126, R87, RZ, P4 ;  /* 0x000000ff577e7207 */ /* 0x008fca0002000000 */
[----:B------:R-:W-:Y:S01]  /*6ec0*/  FADD R129, R91, -R126 ;  /* 0x8000007e5b817221 */ /* 0x000fe20000000000 */
[----:B------:R-:W-:-:S05]  /*6ed0*/  SEL R91, R86, RZ, P4 ;  /* 0x000000ff565b7207 */ /* 0x000fca0002000000 */
[----:B------:R-:W-:Y:S01]  /*6ee0*/  FADD R128, R90, -R91 ;  /* 0x8000005b5a807221 */ /* 0x000fe20000000000 */
[----:B------:R-:W-:Y:S02]  /*6ef0*/  SEL R90, R85, RZ, P4 ;  /* 0x000000ff555a7207 */ /* 0x000fe40002000000 */
[----:B------:R-:W-:Y:S01]  /*6f00*/  SEL R85, R84, RZ, P4 ;  /* 0x000000ff54557207 */ /* 0x000fe20002000000 */
[----:B--2---:R-:W-:-:S04]  /*6f10*/  IMAD.WIDE R86, R131, 0x4, R202 ;  /* 0x0000000483567825 */ /* 0x004fc800078e02ca */
[----:B------:R-:W-:Y:S01]  /*6f20*/  FADD R127, R89, -R90 ;  /* 0x8000005a597f7221 */ /* 0x000fe20000000000 */
[----:B------:R-:W-:Y:S01]  /*6f30*/  FADD R126, R88, -R85 ;  /* 0x80000055587e7221 */ /* 0x000fe20000000000 */
[----:B------:R-:W-:Y:S01]  /*6f40*/  IMAD.WIDE R88, R123, 0x4, R202 ;  /* 0x000000047b587825 */ /* 0x000fe200078e02ca */
[----:B----4-:R-:W-:Y:S02]  /*6f50*/  SEL R95, R95, RZ, P4 ;  /* 0x000000ff5f5f7207 */ /* 0x010fe40002000000 */
[----:B------:R-:W-:Y:S02]  /*6f60*/  SEL R91, R94, RZ, P4 ;  /* 0x000000ff5e5b7207 */ /* 0x000fe40002000000 */
[----:B0-----:R-:W-:Y:S01]  /*6f70*/  CS2R R76, SRZ ;  /* 0x00000000004c7805 */ /* 0x001fe2000001ff00 */
[----:B------:R-:W0:Y:S01]  /*6f80*/  MUFU.RCP R177, R177 ;  /* 0x000000b100b17308 */ /* 0x000e220000001000 */
[----:B------:R-:W-:Y:S01]  /*6f90*/  FMUL R119, R119, R83 ;  /* 0x0000005377777220 */ /* 0x000fe20000400000 */
[----:B------:R-:W-:Y:S01]  /*6fa0*/  FMUL R120, R120, R82 ;  /* 0x0000005278787220 */ /* 0x000fe20000400000 */
[----:B------:R-:W-:-:S05]  /*6fb0*/  SEL R84, R99, RZ, P4 ;  /* 0x000000ff63547207 */ /* 0x000fca0002000000 */
[----:B------:R-:W2:Y:S01]  /*6fc0*/  MUFU.RCP R115, R115 ;  /* 0x0000007300737308 */ /* 0x000ea20000001000 */
[----:B------:R3:W4:Y:S01]  /*6fd0*/  @P0 LDG.E.EL.128 R76, desc[UR6][R80.64+-0x700] ;  /* 0xfff90006504c0981 */ /* 0x000722000c2e1d00 */
[----:B------:R-:W-:Y:S01]  /*6fe0*/  FADD R181, R95, -R84 ;  /* 0x800000545fb57221 */ /* 0x000fe20000000000 */
[----:B------:R-:W-:Y:S02]  /*6ff0*/  IMAD.WIDE R94, R121, 0x4, R202 ;  /* 0x00000004795e7825 */ /* 0x000fe400078e02ca */
[----:B------:R-:W2:Y:S03]  /*7000*/  LDC.64 R202, c[0x0][0x288] ;  /* 0x0000a200ffca7b82 */ /* 0x000ea60000000a00 */
[----:B------:R-:W2:Y:S01]  /*7010*/  MUFU.RCP R111, R111 ;  /* 0x0000006f006f7308 */ /* 0x000ea20000001000 */
[----:B------:R-:W-:Y:S02]  /*7020*/  CS2R R82, SRZ ;  /* 0x0000000000527805 */ /* 0x000fe4000001ff00 */
[----:B---3--:R-:W-:Y:S01]  /*7030*/  CS2R R80, SRZ ;  /* 0x0000000000507805 */ /* 0x008fe2000001ff00 */
[----:B------:R-:W-:Y:S01]  /*7040*/  FMUL R114, R114, R109 ;  /* 0x0000006d72727220 */ /* 0x000fe20000400000 */
[----:B------:R-:W-:Y:S01]  /*7050*/  CS2R R84, SRZ ;  /* 0x0000000000547805 */ /* 0x000fe2000001ff00 */
[----:B-1----:R-:W-:Y:S01]  /*7060*/  FMUL R110, R113, R110 ;  /* 0x0000006e716e7220 */ /* 0x002fe20000400000 */
[----:B------:R-:W-:Y:S01]  /*7070*/  SEL R98, R98, RZ, P4 ;  /* 0x000000ff62627207 */ /* 0x000fe20002000000 */
[----:B------:R1:W3:Y:S01]  /*7080*/  MUFU.RCP R109, R104 ;  /* 0x00000068006d7308 */ /* 0x0002e20000001000 */
[----:B------:R1:W4:Y:S01]  /*7090*/  @P4 LDG.E.EL.128 R80, desc[UR6][R86.64+-0x600] ;  /* 0xfffa000656504981 */ /* 0x000322000c2e1d00 */
[----:B------:R-:W-:-:S02]  /*70a0*/  SEL R97, R97, RZ, P4 ;  /* 0x000000ff61617207 */ /* 0x000fc40002000000 */
[----:B------:R-:W-:Y:S01]  /*70b0*/  SEL R90, R93, RZ, P4 ;  /* 0x000000ff5d5a7207 */ /* 0x000fe20002000000 */
[----:B0-----:R-:W-:Y:S01]  /*70c0*/  FMUL R172, R177, R172 ;  /* 0x000000acb1ac7220 */ /* 0x001fe20000400000 */
[----:B------:R-:W-:Y:S01]  /*70d0*/  FMUL R128, R110, R128 ;  /* 0x000000806e807220 */ /* 0x000fe20000400000 */
[----:B-1----:R-:W-:Y:S01]  /*70e0*/  CS2R R86, SRZ ;  /* 0x0000000000567805 */ /* 0x002fe2000001ff00 */
[----:B------:R-:W-:Y:S01]  /*70f0*/  FADD R180, R91, -R98 ;  /* 0x800000625bb47221 */ /* 0x000fe20000000000 */
[----:B------:R-:W-:Y:S01]  /*7100*/  FADD R179, R90, -R97 ;  /* 0x800000615ab37221 */ /* 0x000fe20000000000 */
[----:B------:R-:W-:Y:S01]  /*7110*/  SEL R177, R96, RZ, P4 ;  /* 0x000000ff60b17207 */ /* 0x000fe20002000000 */
[----:B--2---:R-:W-:Y:S01]  /*7120*/  FMUL R115, R115, R105 ;  /* 0x0000006973737220 */ /* 0x004fe20000400000 */
[----:B------:R-:W-:Y:S01]  /*7130*/  FMUL R111, R111, R101 ;  /* 0x000000656f6f7220 */ /* 0x000fe20000400000 */
[----:B------:R0:W2:Y:S01]  /*7140*/  @P4 LDG.E.EL.128 R84, desc[UR6][R88.64+-0x600] ;  /* 0xfffa000658544981 */ /* 0x0000a2000c2e1d00 */
[----:B------:R1:W-:Y:S01]  /*7150*/  MUFU.RCP R110, R100 ;  /* 0x00000064006e7308 */ /* 0x0003e20000001000 */
[----:B------:R-:W-:Y:S01]  /*7160*/  CS2R R90, SRZ ;  /* 0x00000000005a7805 */ /* 0x000fe2000001ff00 */
[----:B------:R-:W-:Y:S01]  /*7170*/  IMAD.WIDE R96, R131, 0x4, R202 ;  /* 0x0000000483607825 */ /* 0x000fe200078e02ca */
[----:B------:R-:W-:-:S03]  /*7180*/  SEL R92, R92, RZ, P4 ;  /* 0x000000ff5c5c7207 */ /* 0x000fc60002000000 */
[----:B------:R-:W-:Y:S01]  /*7190*/  IMAD.WIDE R104, R121, 0x4, R202 ;  /* 0x0000000479687825 */ /* 0x000fe200078e02ca */
[----:B0-----:R-:W-:-:S03]  /*71a0*/  CS2R R88, SRZ ;  /* 0x0000000000587805 */ /* 0x001fc6000001ff00 */
[----:B-1----:R-:W-:Y:S02]  /*71b0*/  IMAD.WIDE R100, R123, 0x4, R202 ;  /* 0x000000047b647825 */ /* 0x002fe400078e02ca */
[----:B------:R-:W0:Y:S01]  /*71c0*/  LDC.64 R202, c[0x0][0x2a8] ;  /* 0x0000aa00ffca7b82 */ /* 0x000e220000000a00 */
[----:B------:R-:W1:Y:S01]  /*71d0*/  MUFU.RCP R112, R112 ;  /* 0x0000007000707308 */ /* 0x000e620000001000 */
[----:B------:R-:W-:Y:S01]  /*71e0*/  FADD R177, R92, -R177 ;  /* 0x800000b15cb17221 */ /* 0x000fe20000000000 */
[----:B------:R5:W2:Y:S01]  /*71f0*/  @P4 LDG.E.EL.128 R88, desc[UR6][R94.64+-0x600] ;  /* 0xfffa00065e584981 */ /* 0x000aa2000c2e1d00 */
[----:B------:R-:W-:Y:S01]  /*7200*/  CS2R R92, SRZ ;  /* 0x00000000005c7805 */ /* 0x000fe2000001ff00 */
[----:B------:R-:W-:Y:S01]  /*7210*/  FMUL R129, R111, R129 ;  /* 0x000000816f817220 */ /* 0x000fe20000400000 */
[----:B---3--:R-:W-:-:S03]  /*7220*/  FMUL R111, R109, R106 ;  /* 0x0000006a6d6f7220 */ /* 0x008fc60000400000 */
[----:B------:R-:W3:Y:S01]  /*7230*/  MUFU.RCP R113, R103 ;  /* 0x0000006700717308 */ /* 0x000ee20000001000 */
[----:B-----5:R-:W-:Y:S01]  /*7240*/  CS2R R94, SRZ ;  /* 0x00000000005e7805 */ /* 0x020fe2000001ff00 */
[----:B------:R-:W-:Y:S01]  /*7250*/  FMUL R179, R111, R179 ;  /* 0x000000b36fb37220 */ /* 0x000fe20000400000 */
[----:B------:R-:W-:Y:S02]  /*7260*/  SEL R111, R52, RZ, P0 ;  /* 0x000000ff346f7207 */ /* 0x000fe40000000000 */
[----:B------:R-:W-:Y:S02]  /*7270*/  CS2R R98, SRZ ;  /* 0x0000000000627805 */ /* 0x000fe4000001ff00 */
[----:B------:R-:W-:Y:S01]  /*7280*/  SEL R48, R48, RZ, P0 ;  /* 0x000000ff30307207 */ /* 0x000fe20000000000 */
[----:B------:R5:W2:Y:S01]  /*7290*/  @P4 LDG.E.EL.128 R92, desc[UR6][R96.64+-0x600] ;  /* 0xfffa0006605c4981 */ /* 0x000aa2000c2e1d00 */
[----:B------:R-:W-:-:S03]  /*72a0*/  SEL R49, R49, RZ, P0 ;  /* 0x000000ff31317207 */ /* 0x000fc60000000000 */
[----:B------:R-:W-:Y:S01]  /*72b0*/  FADD R182, R48, -R111 ;  /* 0x8000006f30b67221 */ /* 0x000fe20000000000 */
[----:B------:R-:W-:Y:S02]  /*72c0*/  SEL R48, R53, RZ, P0 ;  /* 0x000000ff35307207 */ /* 0x000fe40000000000 */
[----:B-----5:R-:W-:Y:S01]  /*72d0*/  CS2R R96, SRZ ;  /* 0x0000000000607805 */ /* 0x020fe2000001ff00 */
[----:B-1----:R-:W-:Y:S01]  /*72e0*/  FMUL R112, R112, R102 ;  /* 0x0000006670707220 */ /* 0x002fe20000400000 */
[----:B---3--:R-:W-:Y:S01]  /*72f0*/  FMUL R113, R113, R108 ;  /* 0x0000006c71717220 */ /* 0x008fe20000400000 */
[----:B------:R-:W-:-:S03]  /*7300*/  CS2R R102, SRZ ;  /* 0x0000000000667805 */ /* 0x000fc6000001ff00 */
[----:B------:R1:W3:Y:S01]  /*7310*/  @P4 LDG.E.EL.128 R96, desc[UR6][R100.64+-0x600] ;  /* 0xfffa000664604981 */ /* 0x0002e2000c2e1d00 */
[----:B------:R-:W-:Y:S01]  /*7320*/  FMUL R177, R112, R177 ;  /* 0x000000b170b17220 */ /* 0x000fe20000400000 */
[----:B------:R-:W-:Y:S01]  /*7330*/  FMUL R181, R113, R181 ;  /* 0x000000b571b57220 */ /* 0x000fe20000400000 */
[----:B------:R-:W-:Y:S01]  /*7340*/  FADD R183, R49, -R48 ;  /* 0x8000003031b77221 */ /* 0x000fe20000000000 */
[----:B0-----:R-:W-:Y:S01]  /*7350*/  IMAD.WIDE R108, R131, 0x4, R202 ;  /* 0x00000004836c7825 */ /* 0x001fe200078e02ca */
[----:B-1----:R-:W-:-:S03]  /*7360*/  CS2R R100, SRZ ;  /* 0x0000000000647805 */ /* 0x002fc6000001ff00 */
[----:B------:R-:W-:-:S04]  /*7370*/  IMAD.WIDE R112, R123, 0x4, R202 ;  /* 0x000000047b707825 */ /* 0x000fc800078e02ca */
[----:B------:R-:W-:Y:S01]  /*7380*/  FMUL R110, R110, R107 ;  /* 0x0000006b6e6e7220 */ /* 0x000fe20000400000 */
[----:B------:R-:W-:Y:S01]  /*7390*/  IMAD.WIDE R48, R121, 0x4, R202 ;  /* 0x0000000479307825 */ /* 0x000fe200078e02ca */
[----:B------:R0:W5:Y:S01]  /*73a0*/  @P4 LDG.E.EL.128 R100, desc[UR6][R104.64+-0x600] ;  /* 0xfffa000668644981 */ /* 0x000162000c2e1d00 */
[----:B------:R-:W1:Y:S01]  /*73b0*/  LDC.64 R202, c[0x0][0x2b0] ;  /* 0x0000ac00ffca7b82 */ /* 0x000e620000000a00 */
[----:B------:R-:W-:Y:S01]  /*73c0*/  CS2R R106, SRZ ;  /* 0x00000000006a7805 */ /* 0x000fe2000001ff00 */
[----:B------:R-:W-:Y:S01]  /*73d0*/  FMUL R180, R110, R180 ;  /* 0x000000b46eb47220 */ /* 0x000fe20000400000 */
[----:B0-----:R-:W-:Y:S02]  /*73e0*/  CS2R R104, SRZ ;  /* 0x0000000000687805 */ /* 0x001fe4000001ff00 */
[----:B------:R-:W-:Y:S02]  /*73f0*/  CS2R R110, SRZ ;  /* 0x00000000006e7805 */ /* 0x000fe4000001ff00 */
[----:B------:R-:W-:-:S02]  /*7400*/  SEL R51, R51, RZ, P0 ;  /* 0x000000ff33337207 */ /* 0x000fc40000000000 */
[----:B------:R0:W3:Y:S01]  /*7410*/  @P0 LDG.E.EL.128 R104, desc[UR6][R108.64+-0x700] ;  /* 0xfff900066c680981 */ /* 0x0000e2000c2e1d00 */
[----:B------:R-:W-:Y:S01]  /*7420*/  SEL R194, R55, RZ, P0 ;  /* 0x000000ff37c27207 */ /* 0x000fe20000000000 */
[----:B------:R-:W-:Y:S01]  /*7430*/  FMUL R126, R115, R126 ;  /* 0x0000007e737e7220 */ /* 0x000fe20000400000 */
[----:B------:R-:W-:Y:S01]  /*7440*/  FMUL R127, R114, R127 ;  /* 0x0000007f727f7220 */ /* 0x000fe20000400000 */
[----:B0-----:R-:W-:Y:S02]  /*7450*/  CS2R R108, SRZ ;  /* 0x00000000006c7805 */ /* 0x001fe4000001ff00 */
[----:B------:R-:W-:Y:S01]  /*7460*/  CS2R R114, SRZ ;  /* 0x0000000000727805 */ /* 0x000fe2000001ff00 */
[----:B------:R-:W-:Y:S01]  /*7470*/  FADD R194, R51, -R194 ;  /* 0x800000c233c27221 */ /* 0x000fe20000000000 */
[----:B------:R-:W-:Y:S02]  /*7480*/  SEL R53, R54, RZ, P0 ;  /* 0x000000ff36357207 */ /* 0x000fe40000000000 */
[----:B------:R0:W5:Y:S01]  /*7490*/  @P0 LDG.E.EL.128 R108, desc[UR6][R112.64+-0x700] ;  /* 0xfff90006706c0981 */ /* 0x000162000c2e1d00 */
[----:B------:R-:W-:-:S02]  /*74a0*/  SEL R50, R50, RZ, P0 ;  /* 0x000000ff32327207 */ /* 0x000fc40000000000 */
[----:B------:R-:W-:Y:S02]  /*74b0*/  SEL R60, R60, RZ, P0 ;  /* 0x000000ff3c3c7207 */ /* 0x000fe40000000000 */
[----:B------:R-:W-:Y:S02]  /*74c0*/  SEL R51, R56, RZ, P0 ;  /* 0x000000ff38337207 */ /* 0x000fe40000000000 */
[----:B0-----:R-:W-:Y:S02]  /*74d0*/  CS2R R112, SRZ ;  /* 0x0000000000707805 */ /* 0x001fe4000001ff00 */
[----:B------:R-:W-:Y:S01]  /*74e0*/  SEL R205, R62, RZ, P0 ;  /* 0x000000ff3ecd7207 */ /* 0x000fe20000000000 */
[----:B------:R-:W-:Y:S01]  /*74f0*/  FADD R184, R50, -R53 ;  /* 0x8000003532b87221 */ /* 0x000fe20000000000 */
[----:B------:R-:W-:Y:S01]  /*7500*/  FADD R62, R51, -R60 ;  /* 0x8000003c333e7221 */ /* 0x000fe20000000000 */
[----:B------:R-:W-:Y:S01]  /*7510*/  CS2R R50, SRZ ;  /* 0x0000000000327805 */ /* 0x000fe2000001ff00 */
[----:B------:R0:W5:Y:S01]  /*7520*/  @P0 LDG.E.EL.128 R112, desc[UR6][R48.64+-0x700] ;  /* 0xfff9000630700981 */ /* 0x000162000c2e1d00 */
[----:B------:R-:W-:Y:S01]  /*7530*/  SEL R59, R59, RZ, P0 ;  /* 0x000000ff3b3b7207 */ /* 0x000fe20000000000 */
[----:B-1----:R-:W-:Y:S01]  /*7540*/  IMAD.WIDE R52, R131, 0x4, R202 ;  /* 0x0000000483347825 */ /* 0x002fe200078e02ca */
[----:B------:R-:W-:-:S02]  /*7550*/  SEL R54, R63, RZ, P0 ;  /* 0x000000ff3f367207 */ /* 0x000fc40000000000 */
[----:B0-----:R-:W-:-:S03]  /*7560*/  CS2R R48, SRZ ;  /* 0x0000000000307805 */ /* 0x001fc6000001ff00 */
[----:B------:R-:W-:Y:S01]  /*7570*/  FADD R63, R59, -R54 ;  /* 0x800000363b3f7221 */ /* 0x000fe20000000000 */
[----:B------:R-:W-:Y:S02]  /*7580*/  SEL R204, R57, RZ, P0 ;  /* 0x000000ff39cc7207 */ /* 0x000fe40000000000 */
[----:B------:R-:W-:Y:S02]  /*7590*/  CS2R R54, SRZ ;  /* 0x0000000000367805 */ /* 0x000fe4000001ff00 */
[----:B------:R-:W-:Y:S01]  /*75a0*/  SEL R58, R58, RZ, P0 ;  /* 0x000000ff3a3a7207 */ /* 0x000fe20000000000 */
[----:B------:R0:W5:Y:S01]  /*75b0*/  @P0 LDG.E.EL.128 R48, desc[UR6][R52.64+-0x700] ;  /* 0xfff9000634300981 */ /* 0x000162000c2e1d00 */
[----:B------:R-:W-:Y:S01]  /*75c0*/  IMAD.WIDE R56, R123, 0x4, R202 ;  /* 0x000000047b387825 */ /* 0x000fe200078e02ca */
[----:B------:R-:W-:-:S03]  /*75d0*/  SEL R61, R61, RZ, P0 ;  /* 0x000000ff3d3d7207 */ /* 0x000fc60000000000 */
[----:B------:R-:W-:Y:S01]  /*75e0*/  FADD R205, R58, -R205 ;  /* 0x800000cd3acd7221 */ /* 0x000fe20000000000 */
[----:B0-----:R-:W-:Y:S01]  /*75f0*/  CS2R R52, SRZ ;  /* 0x0000000000347805 */ /* 0x001fe2000001ff00 */
[----:B------:R-:W-:Y:S01]  /*7600*/  FADD R204, R204, -R61 ;  /* 0x8000003dcccc7221 */ /* 0x000fe20000000000 */
[----:B------:R-:W-:Y:S01]  /*7610*/  CS2R R58, SRZ ;  /* 0x00000000003a7805 */ /* 0x000fe2000001ff00 */
[----:B------:R-:W-:-:S03]  /*7620*/  IMAD.WIDE R60, R121, 0x4, R202 ;  /* 0x00000004793c7825 */ /* 0x000fc600078e02ca */
[----:B------:R0:W5:Y:S02]  /*7630*/  @P0 LDG.E.EL.128 R52, desc[UR6][R56.64+-0x700] ;  /* 0xfff9000638340981 */ /* 0x000164000c2e1d00 */
[----:B0-----:R-:W-:-:S06]  /*7640*/  CS2R R56, SRZ ;  /* 0x0000000000387805 */ /* 0x001fcc000001ff00 */
[----:B------:R0:W5:Y:S01]  /*7650*/  @P0 LDG.E.EL.128 R56, desc[UR6][R60.64+-0x700] ;  /* 0xfff900063c380981 */ /* 0x000162000c2e1d00 */
[----:B------:R-:W-:-:S04]  /*7660*/  FADD R155, R155, -R154 ;  /* 0x8000009a9b9b7221 */ /* 0x000fc80000000000 */
[----:B------:R-:W-:Y:S02]  /*7670*/  FMUL R176, R176, R155 ;  /* 0x0000009bb0b07220 */ /* 0x000fe40000400000 */
[----:B------:R1:W-:Y:S02]  /*7680*/  MUFU.RCP R155, R133 ;  /* 0x00000085009b7308 */ /* 0x0003e40000001000 */
[----:B-1----:R-:W0:Y:S01]  /*7690*/  S2R R133, SR_TID.X ;  /* 0x0000000000857919 */ /* 0x002e220000002100 */
[----:B------:R-:W1:Y:S01]  /*76a0*/  S2UR UR5, SR_CgaCtaId ;  /* 0x00000000000579c3 */ /* 0x000e620000008800 */
[----:B------:R-:W-:-:S04]  /*76b0*/  FADD R156, R156, -R157 ;  /* 0x8000009d9c9c7221 */ /* 0x000fc80000000000 */
[----:B------:R1:W1:Y:S01]  /*76c0*/  MUFU.RCP R154, R139 ;  /* 0x0000008b009a7308 */ /* 0x0002620000001000 */
[----:B------:R-:W-:-:S07]  /*76d0*/  FMUL R175, R175, R156 ;  /* 0x0000009cafaf7220 */ /* 0x000fce0000400000 */
[----:B------:R-:W0:Y:S08]  /*76e0*/  MUFU.RCP R156, R135 ;  /* 0x00000087009c7308 */ /* 0x000e300000001000 */
[----:B------:R-:W0:Y:S01]  /*76f0*/  MUFU.RCP R141, R141 ;  /* 0x0000008d008d7308 */ /* 0x000e220000001000 */
[----:B------:R-:W-:Y:S01]  /*7700*/  UMOV UR4, 0x400 ;  /* 0x0000040000047882 */ /* 0x000fe20000000000 */
[----:B-1----:R-:W-:Y:S01]  /*7710*/  SHF.R.U32.HI R139, RZ, 0x3, R252 ;  /* 0x00000003ff8b7819 */ /* 0x002fe200000116fc */
[----:B------:R-:W-:Y:S01]  /*7720*/  @!P5 FMUL R168, R168, 16777216 ;  /* 0x4b800000a8a8d820 */ /* 0x000fe20000400000 */
[----:B------:R-:W-:Y:S01]  /*7730*/  @!P1 FMUL R170, R170, 16777216 ;  /* 0x4b800000aaaa9820 */ /* 0x000fe20000400000 */
[----:B------:R-:W-:Y:S01]  /*7740*/  FMUL R154, R154, R149 ;  /* 0x000000959a9a7220 */ /* 0x000fe20000400000 */
[----:B------:R-:W-:Y:S01]  /*7750*/  UPRMT UR4, UR5, 0x654, UR4 ;  /* 0x0000065405047896 */ /* 0x000fe20008000004 */
[----:B0-----:R-:W-:Y:S01]  /*7760*/  FMUL R147, R156, R147 ;  /* 0x000000939c937220 */ /* 0x001fe20000400000 */
[----:B------:R-:W0:Y:S01]  /*7770*/  MUFU.RCP R163, R163 ;  /* 0x000000a300a37308 */ /* 0x000e220000001000 */
[----:B------:R-:W-:-:S02]  /*7780*/  IMAD.SHL.U32 R60, R133, 0x200, RZ ;  /* 0x00000200853c7824 */ /* 0x000fc400078e00ff */
[----:B------:R-:W-:Y:S01]  /*7790*/  FMUL R155, R155, R148 ;  /* 0x000000949b9b7220 */ /* 0x000fe20000400000 */
[----:B------:R-:W-:Y:S01]  /*77a0*/  FFMA R203, R138, R176, R134 ;  /* 0x000000b08acb7223 */ /* 0x000fe20000000086 */
[----:B------:R-:W-:Y:S02]  /*77b0*/  SGXT.U32 R139, R139, 0x5 ;  /* 0x000000058b8b781a */ /* 0x000fe40000000000 */
[----:B------:R-:W-:Y:S01]  /*77c0*/  LOP3.LUT R60, R60, 0xe00, RZ, 0xc0, !PT ;  /* 0x00000e003c3c7812 */ /* 0x000fe200078ec0ff */
[----:B------:R-:W-:Y:S01]  /*77d0*/  FMUL R134, R147, R62 ;  /* 0x0000003e93867220 */ /* 0x000fe20000400000 */
[----:B------:R-:W-:Y:S01]  /*77e0*/  FFMA R202, R142, R175, R132 ;  /* 0x000000af8eca7223 */ /* 0x000fe20000000084 */
[----:B------:R-:W-:Y:S01]  /*77f0*/  FMUL R138, R141, R140 ;  /* 0x0000008c8d8a7220 */ /* 0x000fe20000400000 */
[----:B------:R-:W-:Y:S01]  /*7800*/  LOP3.LUT R62, R60, 0x1a0, RZ, 0xfc, !PT ;  /* 0x000001a03c3e7812 */ /* 0x000fe200078efcff */
[----:B------:R-:W-:Y:S01]  /*7810*/  FMUL R135, R154, R63 ;  /* 0x0000003f9a877220 */ /* 0x000fe20000400000 */
[----:B------:R-:W-:Y:S01]  /*7820*/  FMUL R132, R155, R204 ;  /* 0x000000cc9b847220 */ /* 0x000fe20000400000 */
[----:B------:R-:W-:Y:S01]  /*7830*/  FADD R192, R192, -R187 ;  /* 0x800000bbc0c07221 */ /* 0x000fe20000000000 */
[----:B------:R-:W-:Y:S01]  /*7840*/  FADD R193, R193, -R188 ;  /* 0x800000bcc1c17221 */ /* 0x000fe20000000000 */
[----:B------:R-:W-:Y:S01]  /*7850*/  FADD R190, R200, -R190 ;  /* 0x800000bec8be7221 */ /* 0x000fe20000000000 */
[----:B------:R-:W1:Y:S01]  /*7860*/  MUFU.RCP R164, R164 ;  /* 0x000000a400a47308 */ /* 0x000e620000001000 */
[----:B------:R-:W-:-:S02]  /*7870*/  LOP3.LUT R139, R60, R139, RZ, 0xfc, !PT ;  /* 0x0000008b3c8b7212 */ /* 0x000fc400078efcff */
[C---:B------:R-:W-:Y:S02]  /*7880*/  LEA.HI R154, R60.reuse, UR4, RZ, 0x1d ;  /* 0x000000043c9a7c11 */ /* 0x040fe4000f8fe8ff */
[C---:B------:R-:W-:Y:S02]  /*7890*/  LOP3.LUT R188, R60.reuse, 0x20, RZ, 0xfc, !PT ;  /* 0x000000203cbc7812 */ /* 0x040fe400078efcff */
[C---:B------:R-:W-:Y:S01]  /*78a0*/  LOP3.LUT R187, R60.reuse, 0x40, RZ, 0xfc, !PT ;  /* 0x000000403cbb7812 */ /* 0x040fe200078efcff */
[----:B------:R-:W0:Y:S01]  /*78b0*/  MUFU.RCP R168, R168 ;  /* 0x000000a800a87308 */ /* 0x000e220000001000 */
[C---:B------:R-:W-:Y:S02]  /*78c0*/  LOP3.LUT R176, R60.reuse, 0x60, RZ, 0xfc, !PT ;  /* 0x000000603cb07812 */ /* 0x040fe400078efcff */
[C---:B------:R-:W-:Y:S02]  /*78d0*/  LOP3.LUT R175, R60.reuse, 0x80, RZ, 0xfc, !PT ;  /* 0x000000803caf7812 */ /* 0x040fe400078efcff */
[----:B------:R-:W-:-:S02]  /*78e0*/  LOP3.LUT R155, R60, 0xa0, RZ, 0xfc, !PT ;  /* 0x000000a03c9b7812 */ /* 0x000fc400078efcff */
[C---:B------:R-:W-:Y:S01]  /*78f0*/  LOP3.LUT R252, R60.reuse, 0xc0, RZ, 0xfc, !PT ;  /* 0x000000c03cfc7812 */ /* 0x040fe200078efcff */
[----:B------:R-:W0:Y:S01]  /*7900*/  MUFU.RCP R170, R170 ;  /* 0x000000aa00aa7308 */ /* 0x000e220000001000 */
[C---:B------:R-:W-:Y:S02]  /*7910*/  LOP3.LUT R206, R60.reuse, 0xe0, RZ, 0xfc, !PT ;  /* 0x000000e03cce7812 */ /* 0x040fe400078efcff */
[C---:B------:R-:W-:Y:S02]  /*7920*/  LOP3.LUT R156, R60.reuse, 0x100, RZ, 0xfc, !PT ;  /* 0x000001003c9c7812 */ /* 0x040fe400078efcff */
[C---:B------:R-:W-:Y:S02]  /*7930*/  LOP3.LUT R142, R60.reuse, 0x120, RZ, 0xfc, !PT ;  /* 0x000001203c8e7812 */ /* 0x040fe400078efcff */
[C---:B------:R-:W-:Y:S02]  /*7940*/  LOP3.LUT R204, R60.reuse, 0x140, RZ, 0xfc, !PT ;  /* 0x000001403ccc7812 */ /* 0x040fe400078efcff */
[----:B------:R-:W-:-:S02]  /*7950*/  LOP3.LUT R148, R60, 0x160, RZ, 0xfc, !PT ;  /* 0x000001603c947812 */ /* 0x000fc400078efcff */
[C---:B------:R-:W-:Y:S02]  /*7960*/  LOP3.LUT R200, R60.reuse, 0x180, RZ, 0xfc, !PT ;  /* 0x000001803cc87812 */ /* 0x040fe400078efcff */
[C---:B------:R-:W-:Y:S02]  /*7970*/  LOP3.LUT R140, R60.reuse, 0x1c0, RZ, 0xfc, !PT ;  /* 0x000001c03c8c7812 */ /* 0x040fe400078efcff */
[----:B------:R-:W-:Y:S02]  /*7980*/  LOP3.LUT R60, R60, 0x1e0, RZ, 0xfc, !PT ;  /* 0x000001e03c3c7812 */ /* 0x000fe400078efcff */
[----:B------:R-:W-:Y:S02]  /*7990*/  LEA.HI R62, R62, UR4, RZ, 0x1d ;  /* 0x000000043e3e7c11 */ /* 0x000fe4000f8fe8ff */
[----:B------:R-:W-:Y:S02]  /*79a0*/  SHF.R.U32.HI R61, RZ, 0x5, R133 ;  /* 0x00000005ff3d7819 */ /* 0x000fe40000011685 */
[----:B------:R-:W-:-:S02]  /*79b0*/  LEA.HI R188, R188, UR4, RZ, 0x1d ;  /* 0x00000004bcbc7c11 */ /* 0x000fc4000f8fe8ff */
[----:B------:R-:W-:Y:S02]  /*79c0*/  LEA.HI R187, R187, UR4, RZ, 0x1d ;  /* 0x00000004bbbb7c11 */ /* 0x000fe4000f8fe8ff */
[----:B------:R-:W-:Y:S02]  /*79d0*/  LEA.HI R176, R176, UR4, RZ, 0x1d ;  /* 0x00000004b0b07c11 */ /* 0x000fe4000f8fe8ff */
[----:B------:R-:W-:Y:S02]  /*79e0*/  LEA.HI R175, R175, UR4, RZ, 0x1d ;  /* 0x00000004afaf7c11 */ /* 0x000fe4000f8fe8ff */
[----:B------:R-:W-:Y:S02]  /*79f0*/  LEA.HI R155, R155, UR4, RZ, 0x1d ;  /* 0x000000049b9b7c11 */ /* 0x000fe4000f8fe8ff */
[----:B------:R-:W-:Y:S02]  /*7a00*/  LEA.HI R252, R252, UR4, RZ, 0x1d ;  /* 0x00000004fcfc7c11 */ /* 0x000fe4000f8fe8ff */
[----:B------:R-:W-:-:S02]  /*7a10*/  LEA.HI R206, R206, UR4, RZ, 0x1d ;  /* 0x00000004cece7c11 */ /* 0x000fc4000f8fe8ff */
[----:B------:R-:W-:Y:S02]  /*7a20*/  LEA.HI R156, R156, UR4, RZ, 0x1d ;  /* 0x000000049c9c7c11 */ /* 0x000fe4000f8fe8ff */
[----:B------:R-:W-:Y:S02]  /*7a30*/  LEA.HI R142, R142, UR4, RZ, 0x1d ;  /* 0x000000048e8e7c11 */ /* 0x000fe4000f8fe8ff */
[----:B------:R-:W-:Y:S02]  /*7a40*/  LEA.HI R204, R204, UR4, RZ, 0x1d ;  /* 0x00000004cccc7c11 */ /* 0x000fe4000f8fe8ff */
[----:B------:R-:W-:Y:S02]  /*7a50*/  LEA.HI R148, R148, UR4, RZ, 0x1d ;  /* 0x0000000494947c11 */ /* 0x000fe4000f8fe8ff */
[----:B------:R-:W-:Y:S02]  /*7a60*/  LEA.HI R200, R200, UR4, RZ, 0x1d ;  /* 0x00000004c8c87c11 */ /* 0x000fe4000f8fe8ff */
[----:B------:R-:W-:-:S02]  /*7a70*/  LEA.HI R140, R140, UR4, RZ, 0x1d ;  /* 0x000000048c8c7c11 */ /* 0x000fc4000f8fe8ff */
[----:B------:R-:W-:Y:S01]  /*7a80*/  LEA.HI R60, R60, UR4, RZ, 0x1d ;  /* 0x000000043c3c7c11 */ /* 0x000fe2000f8fe8ff */
[----:B------:R-:W-:Y:S01]  /*7a90*/  IMAD R141, R139, 0x4, R62 ;  /* 0x000000048b8d7824 */ /* 0x000fe200078e023e */
[----:B------:R-:W-:Y:S01]  /*7aa0*/  SGXT.U32 R61, R61, 0x3 ;  /* 0x000000033d3d781a */ /* 0x000fe20000000000 */
[----:B0-----:R-:W-:Y:S01]  /*7ab0*/  FMUL R158, R163, R158 ;  /* 0x0000009ea39e7220 */ /* 0x001fe20000400000 */
[----:B------:R-:W-:Y:S01]  /*7ac0*/  FADD R145, R185, -R145 ;  /* 0x80000091b9917221 */ /* 0x000fe20000000000 */
[----:B------:R-:W-:Y:S01]  /*7ad0*/  SEL R62, R64, RZ, P4 ;  /* 0x000000ff403e7207 */ /* 0x000fe20002000000 */
[----:B------:R-:W-:Y:S01]  /*7ae0*/  IMAD R154, R139, 0x4, R154 ;  /* 0x000000048b9a7824 */ /* 0x000fe200078e029a */
[----:B------:R-:W-:Y:S01]  /*7af0*/  SEL R64, R69, RZ, P4 ;  /* 0x000000ff45407207 */ /* 0x000fe20002000000 */
[C---:B------:R-:W-:Y:S01]  /*7b00*/  IMAD R188, R139.reuse, 0x4, R188 ;  /* 0x000000048bbc7824 */ /* 0x040fe200078e02bc */
[----:B------:R-:W-:Y:S01]  /*7b10*/  LOP3.LUT R208, R208, R61, RZ, 0xfc, !PT ;  /* 0x0000003dd0d07212 */ /* 0x000fe200078efcff */
[C---:B------:R-:W-:Y:S01]  /*7b20*/  IMAD R187, R139.reuse, 0x4, R187 ;  /* 0x000000048bbb7824 */ /* 0x040fe200078e02bb */
[----:B------:R-:W-:Y:S01]  /*7b30*/  SEL R63, R66, RZ, P4 ;  /* 0x000000ff423f7207 */ /* 0x000fe20002000000 */
[C---:B------:R-:W-:Y:S01]  /*7b40*/  IMAD R176, R139.reuse, 0x4, R176 ;  /* 0x000000048bb07824 */ /* 0x040fe200078e02b0 */
[----:B------:R-:W-:Y:S01]  /*7b50*/  SEL R70, R70, RZ, P4 ;  /* 0x000000ff46467207 */ /* 0x000fe20002000000 */
[C---:B------:R-:W-:Y:S01]  /*7b60*/  IMAD R175, R139.reuse, 0x4, R175 ;  /* 0x000000048baf7824 */ /* 0x040fe200078e02af */
[----:B------:R-:W-:Y:S01]  /*7b70*/  SEL R69, R68, RZ, P4 ;  /* 0x000000ff44457207 */ /* 0x000fe20002000000 */
[----:B------:R-:W-:-:S02]  /*7b80*/  IMAD R155, R139, 0x4, R155 ;  /* 0x000000048b9b7824 */ /* 0x000fc400078e029b */
[C---:B------:R-:W-:Y:S02]  /*7b90*/  IMAD R163, R139.reuse, 0x4, R252 ;  /* 0x000000048ba37824 */ /* 0x040fe400078e02fc */
[C---:B------:R-:W-:Y:S02]  /*7ba0*/  IMAD R157, R139.reuse, 0x4, R206 ;  /* 0x000000048b9d7824 */ /* 0x040fe400078e02ce */
[C---:B------:R-:W-:Y:S02]  /*7bb0*/  IMAD R156, R139.reuse, 0x4, R156 ;  /* 0x000000048b9c7824 */ /* 0x040fe400078e029c */
[C---:B------:R-:W-:Y:S02]  /*7bc0*/  IMAD R142, R139.reuse, 0x4, R142 ;  /* 0x000000048b8e7824 */ /* 0x040fe400078e028e */
[C---:B------:R-:W-:Y:S02]  /*7bd0*/  IMAD R149, R139.reuse, 0x4, R204 ;  /* 0x000000048b957824 */ /* 0x040fe400078e02cc */
[----:B------:R-:W-:-:S02]  /*7be0*/  IMAD R148, R139, 0x4, R148 ;  /* 0x000000048b947824 */ /* 0x000fc400078e0294 */
[C---:B------:R-:W-:Y:S02]  /*7bf0*/  IMAD R147, R139.reuse, 0x4, R200 ;  /* 0x000000048b937824 */ /* 0x040fe400078e02c8 */
[----:B------:R-:W-:Y:S01]  /*7c00*/  IMAD R140, R139, 0x4, R140 ;  /* 0x000000048b8c7824 */ /* 0x000fe200078e028c */
[----:B------:R-:W-:Y:S01]  /*7c10*/  SEL R71, R71, RZ, P4 ;  /* 0x000000ff47477207 */ /* 0x000fe20002000000 */
[----:B------:R-:W-:Y:S01]  /*7c20*/  IMAD R139, R139, 0x4, R60 ;  /* 0x000000048b8b7824 */ /* 0x000fe200078e023c */
[----:B------:R-:W-:Y:S01]  /*7c30*/  SEL R60, R67, RZ, P4 ;  /* 0x000000ff433c7207 */ /* 0x000fe20002000000 */
[----:B------:R-:W-:Y:S01]  /*7c40*/  @!P5 FMUL R169, R169, 16777216 ;  /* 0x4b800000a9a9d820 */ /* 0x000fe20000400000 */
[----:B------:R-:W-:Y:S01]  /*7c50*/  @!P1 FMUL R171, R171, 16777216 ;  /* 0x4b800000abab9820 */ /* 0x000fe20000400000 */
[----:B------:R-:W0:Y:S01]  /*7c60*/  MUFU.RCP R167, R167 ;  /* 0x000000a700a77308 */ /* 0x000e220000001000 */
[----:B------:R-:W-:Y:S01]  /*7c70*/  FMUL R67, R174, R145 ;  /* 0x00000091ae437220 */ /* 0x000fe20000400000 */
[----:B--2---:R-:W-:Y:S01]  /*7c80*/  SEL R145, R84, RZ, P4 ;  /* 0x000000ff54917207 */ /* 0x004fe20002000000 */
[----:B-1----:R-:W-:Y:S01]  /*7c90*/  FMUL R66, R164, R165 ;  /* 0x000000a5a4427220 */ /* 0x002fe20000400000 */
[----:B------:R-:W-:Y:S01]  /*7ca0*/  LOP3.LUT R251, R251, 0x1f, R133, 0xf8, !PT ;  /* 0x0000001ffbfb7812 */ /* 0x000fe200078ef885 */
[----:B------:R-:W-:Y:S01]  /*7cb0*/  FADD R63, R63, -R70 ;  /* 0x800000463f3f7221 */ /* 0x000fe20000000000 */
[----:B------:R-:W-:Y:S01]  /*7cc0*/  LOP3.LUT R84, R208, 0x58, RZ, 0xfc, !PT ;  /* 0x00000058d0547812 */ /* 0x000fe200078efcff */
[----:B------:R-:W-:Y:S01]  /*7cd0*/  FADD R62, R62, -R69 ;  /* 0x800000453e3e7221 */ /* 0x000fe20000000000 */
[----:B------:R-:W-:Y:S01]  /*7ce0*/  SEL R164, R85, RZ, P4 ;  /* 0x000000ff55a47207 */ /* 0x000fe20002000000 */
[----:B------:R-:W-:Y:S01]  /*7cf0*/  FADD R60, R60, -R71 ;  /* 0x800000473c3c7221 */ /* 0x000fe20000000000 */
[----:B------:R-:W-:Y:S01]  /*7d00*/  FMUL R69, R168, R169 ;  /* 0x000000a9a8457220 */ /* 0x000fe20000400000 */
[----:B------:R-:W-:Y:S01]  /*7d10*/  FMUL R70, R170, R171 ;  /* 0x000000abaa467220 */ /* 0x000fe20000400000 */
[----:B------:R-:W-:Y:S01]  /*7d20*/  LOP3.LUT R85, R208, 0x20, RZ, 0xfc, !PT ;  /* 0x00000020d0557812 */ /* 0x000fe200078efcff */
[----:B------:R1:W2:Y:S01]  /*7d30*/  MUFU.RCP R71, R150 ;  /* 0x0000009600477308 */ /* 0x0002a20000001000 */
[----:B------:R-:W-:-:S02]  /*7d40*/  SEL R169, R90, RZ, P4 ;  /* 0x000000ff5aa97207 */ /* 0x000fc40002000000 */
[----:B------:R-:W-:Y:S02]  /*7d50*/  SEL R170, R91, RZ, P4 ;  /* 0x000000ff5baa7207 */ /* 0x000fe40002000000 */
[----:B------:R-:W3:Y:S03]  /*7d60*/  LDC.64 R90, c[0x0][0x2b8] ;  /* 0x0000ae00ff5a7b82 */ /* 0x000ee60000000a00 */
[----:B------:R-:W2:Y:S01]  /*7d70*/  MUFU.RCP R162, R162 ;  /* 0x000000a200a27308 */ /* 0x000ea20000001000 */
[----:B-1----:R-:W-:Y:S02]  /*7d80*/  IMAD R150, R84, 0x19, R251 ;  /* 0x0000001954967824 */ /* 0x002fe400078e02fb */
[----:B------:R-:W-:Y:S01]  /*7d90*/  FMUL R66, R66, R62 ;  /* 0x0000003e42427220 */ /* 0x000fe20000400000 */
[----:B------:R-:W-:Y:S02]  /*7da0*/  SEL R65, R65, RZ, P4 ;  /* 0x000000ff41417207 */ /* 0x000fe40002000000 */
[----:B------:R-:W-:-:S02]  /*7db0*/  SEL R62, R72, RZ, P0 ;  /* 0x000000ff483e7207 */ /* 0x000fc40000000000 */
[----:B------:R1:W-:Y:S01]  /*7dc0*/  MUFU.RCP R84, R153 ;  /* 0x0000009900547308 */ /* 0x0003e20000001000 */
[----:B------:R-:W-:Y:S01]  /*7dd0*/  FMUL R70, R70, R60 ;  /* 0x0000003c46467220 */ /* 0x000fe20000400000 */
[----:B------:R-:W-:Y:S01]  /*7de0*/  FADD R65, R65, -R64 ;  /* 0x8000004041417221 */ /* 0x000fe20000000000 */
[----:B0-----:R-:W-:-:S05]  /*7df0*/  FMUL R68, R167, R166 ;  /* 0x000000a6a7447220 */ /* 0x001fca0000400000 */
[----:B------:R-:W0:Y:S01]  /*7e00*/  MUFU.RCP R159, R159 ;  /* 0x0000009f009f7308 */ /* 0x000e220000001000 */
[----:B-1----:R-:W-:Y:S01]  /*7e10*/  IMAD R153, R85, 0x19, R251 ;  /* 0x0000001955997824 */ /* 0x002fe200078e02fb */
[----:B----4-:R-:W-:Y:S01]  /*7e20*/  SEL R85, R76, RZ, P0 ;  /* 0x000000ff4c557207 */ /* 0x010fe20000000000 */
[----:B------:R-:W-:Y:S01]  /*7e30*/  FADD R178, R186, -R178 ;  /* 0x800000b2bab27221 */ /* 0x000fe20000000000 */
[----:B------:R-:W-:-:S03]  /*7e40*/  SEL R77, R77, RZ, P0 ;  /* 0x000000ff4d4d7207 */ /* 0x000fc60000000000 */
[----:B------:R-:W-:Y:S01]  /*7e50*/  FADD R60, R62, -R85 ;  /* 0x800000553e3c7221 */ /* 0x000fe20000000000 */
[----:B------:R-:W-:Y:S01]  /*7e60*/  SEL R62, R73, RZ, P0 ;  /* 0x000000ff493e7207 */ /* 0x000fe20000000000 */
[----:B------:R-:W-:Y:S01]  /*7e70*/  FMUL R65, R68, R65 ;  /* 0x0000004144417220 */ /* 0x000fe20000400000 */
[----:B------:R-:W-:Y:S01]  /*7e80*/  SEL R75, R75, RZ, P0 ;  /* 0x000000ff4b4b7207 */ /* 0x000fe20000000000 */
[----:B--2---:R-:W-:Y:S01]  /*7e90*/  FMUL R151, R71, R151 ;  /* 0x0000009747977220 */ /* 0x004fe20000400000 */
[----:B------:R-:W-:Y:S01]  /*7ea0*/  SEL R68, R79, RZ, P0 ;  /* 0x000000ff4f447207 */ /* 0x000fe20000000000 */
[----:B------:R-:W-:Y:S01]  /*7eb0*/  FMUL R61, R173, R178 ;  /* 0x000000b2ad3d7220 */ /* 0x000fe20000400000 */
[----:B------:R-:W-:Y:S01]  /*7ec0*/  FADD R62, R62, -R77 ;  /* 0x8000004d3e3e7221 */ /* 0x000fe20000000000 */
[----:B------:R-:W-:Y:S01]  /*7ed0*/  FMUL R71, R162, R161 ;  /* 0x000000a1a2477220 */ /* 0x000fe20000400000 */
[----:B------:R-:W-:Y:S01]  /*7ee0*/  FMUL R72, R69, R63 ;  /* 0x0000003f45487220 */ /* 0x000fe20000400000 */
[----:B------:R-:W-:Y:S01]  /*7ef0*/  SEL R74, R74, RZ, P0 ;  /* 0x000000ff4a4a7207 */ /* 0x000fe20000000000 */
[----:B------:R-:W-:Y:S01]  /*7f00*/  FADD R75, R75, -R68 ;  /* 0x800000444b4b7221 */ /* 0x000fe20000000000 */
[----:B------:R-:W-:Y:S01]  /*7f10*/  SEL R63, R78, RZ, P0 ;  /* 0x000000ff4e3f7207 */ /* 0x000fe20000000000 */
[----:B0-----:R-:W-:Y:S01]  /*7f20*/  FMUL R73, R159, R160 ;  /* 0x000000a09f497220 */ /* 0x001fe20000400000 */
[----:B------:R-:W-:Y:S01]  /*7f30*/  SEL R64, R80, RZ, P4 ;  /* 0x000000ff50407207 */ /* 0x000fe20002000000 */
[----:B------:R-:W-:Y:S01]  /*7f40*/  FMUL R71, R71, R62 ;  /* 0x0000003e47477220 */ /* 0x000fe20000400000 */
[----:B------:R-:W-:Y:S01]  /*7f50*/  SEL R92, R92, RZ, P4 ;  /* 0x000000ff5c5c7207 */ /* 0x000fe20002000000 */
[----:B------:R-:W-:Y:S01]  /*7f60*/  FFMA R143, R146, R61, R143 ;  /* 0x0000003d928f7223 */ /* 0x000fe2000000008f */
[----:B------:R-:W-:Y:S01]  /*7f70*/  LOP3.LUT R80, R208, 0x78, RZ, 0xfc, !PT ;  /* 0x00000078d0507812 */ /* 0x000fe200078efcff */
[--C-:B------:R-:W-:Y:S01]  /*7f80*/  IMAD.IADD R61, R131, 0x1, R137.reuse ;  /* 0x00000001833d7824 */ /* 0x100fe200078e0289 */
[----:B------:R-:W-:Y:S01]  /*7f90*/  SEL R83, R83, RZ, P4 ;  /* 0x000000ff53537207 */ /* 0x000fe20002000000 */
[--C-:B------:R-:W-:Y:S01]  /*7fa0*/  IMAD.IADD R62, R123, 0x1, R137.reuse ;  /* 0x000000017b3e7824 */ /* 0x100fe200078e0289 */
[----:B------:R-:W-:Y:S01]  /*7fb0*/  SEL R95, R95, RZ, P4 ;  /* 0x000000ff5f5f7207 */ /* 0x000fe20002000000 */
[----:B------:R-:W-:Y:S01]  /*7fc0*/  IMAD.IADD R68, R121, 0x1, R137 ;  /* 0x0000000179447824 */ /* 0x000fe200078e0289 */
[----:B---3--:R-:W-:Y:S01]  /*7fd0*/  SEL R104, R104, RZ, P0 ;  /* 0x000000ff68687207 */ /* 0x008fe20000000000 */
[----:B------:R-:W-:Y:S01]  /*7fe0*/  FMUL R138, R138, R205 ;  /* 0x000000cd8a8a7220 */ /* 0x000fe20000400000 */
[----:B------:R-:W-:Y:S01]  /*7ff0*/  FADD R189, R195, -R189 ;  /* 0x800000bdc3bd7221 */ /* 0x000fe20000000000 */
[----:B------:R-:W-:Y:S01]  /*8000*/  FMUL R172, R172, R190 ;  /* 0x000000beacac7220 */ /* 0x000fe20000400000 */
[----:B------:R-:W-:Y:S01]  /*8010*/  SEL R165, R86, RZ, P4 ;  /* 0x000000ff56a57207 */ /* 0x000fe20002000000 */
[----:B------:R-:W-:Y:S01]  /*8020*/  FADD R74, R74, -R63 ;  /* 0x8000003f4a4a7221 */ /* 0x000fe20000000000 */
[----:B------:R-:W-:Y:S01]  /*8030*/  SEL R167, R88, RZ, P4 ;  /* 0x000000ff58a77207 */ /* 0x000fe20002000000 */
[----:B------:R-:W-:Y:S01]  /*8040*/  FMUL R73, R73, R60 ;  /* 0x0000003c49497220 */ /* 0x000fe20000400000 */
[C---:B------:R-:W-:Y:S01]  /*8050*/  LOP3.LUT R88, R208.reuse, 0x70, RZ, 0xfc, !PT ;  /* 0x00000070d0587812 */ /* 0x040fe200078efcff */
[C---:B------:R-:W-:Y:S01]  /*8060*/  IMAD R171, R208.reuse, 0x19, R251 ;  /* 0x00000019d0ab7824 */ /* 0x040fe200078e02fb */
[C---:B------:R-:W-:Y:S01]  /*8070*/  LOP3.LUT R86, R208.reuse, 0x68, RZ, 0xfc, !PT ;  /* 0x00000068d0567812 */ /* 0x040fe200078efcff */
[----:B------:R-:W-:Y:S01]  /*8080*/  IMAD.WIDE R60, R61, 0x4, R90 ;  /* 0x000000043d3c7825 */ /* 0x000fe200078e025a */
[----:B------:R-:W-:-:S03]  /*8090*/  LOP3.LUT R174, R208, 0x60, RZ, 0xfc, !PT ;  /* 0x00000060d0ae7812 */ /* 0x000fc600078efcff */
[----:B------:R-:W-:Y:S01]  /*80a0*/  FFMA R64, R64, R66, R92 ;  /* 0x0000004240407223 */ /* 0x000fe2000000005c */
[----:B------:R-:W-:Y:S01]  /*80b0*/  LOP3.LUT R185, R208, 0x50, RZ, 0xfc, !PT ;  /* 0x00000050d0b97812 */ /* 0x000fe200078efcff */
[--C-:B------:R-:W-:Y:S01]  /*80c0*/  IMAD.WIDE R62, R62, 0x4, R90.reuse ;  /* 0x000000043e3e7825 */ /* 0x100fe200078e025a */
[C---:B------:R-:W-:Y:S02]  /*80d0*/  LOP3.LUT R186, R208.reuse, 0x48, RZ, 0xfc, !PT ;  /* 0x00000048d0ba7812 */ /* 0x040fe400078efcff */
[----:B------:R-:W-:Y:S01]  /*80e0*/  LOP3.LUT R190, R208, 0x40, RZ, 0xfc, !PT ;  /* 0x00000040d0be7812 */ /* 0x000fe200078efcff */
[----:B------:R-:W-:Y:S01]  /*80f0*/  IMAD.WIDE R68, R68, 0x4, R90 ;  /* 0x0000000444447825 */ /* 0x000fe200078e025a */
[C---:B------:R-:W-:Y:S01]  /*8100*/  LOP3.LUT R195, R208.reuse, 0x38, RZ, 0xfc, !PT ;  /* 0x00000038d0c37812 */ /* 0x040fe200078efcff */
[----:B------:R-:W0:Y:S01]  /*8110*/  LDC.64 R90, c[0x0][0x2c0] ;  /* 0x0000b000ff5a7b82 */ /* 0x000e220000000a00 */
[C---:B------:R-:W-:Y:S02]  /*8120*/  LOP3.LUT R200, R208.reuse, 0x30, RZ, 0xfc, !PT ;  /* 0x00000030d0c87812 */ /* 0x040fe400078efcff */
[----:B------:R-:W-:-:S02]  /*8130*/  LOP3.LUT R204, R208, 0x28, RZ, 0xfc, !PT ;  /* 0x00000028d0cc7812 */ /* 0x000fc400078efcff */
[C---:B------:R-:W-:Y:S02]  /*8140*/  LOP3.LUT R205, R208.reuse, 0x18, RZ, 0xfc, !PT ;  /* 0x00000018d0cd7812 */ /* 0x040fe400078efcff */
[C---:B------:R-:W-:Y:S02]  /*8150*/  LOP3.LUT R206, R208.reuse, 0x10, RZ, 0xfc, !PT ;  /* 0x00000010d0ce7812 */ /* 0x040fe400078efcff */
[----:B------:R-:W-:Y:S01]  /*8160*/  LOP3.LUT R207, R208, 0x8, RZ, 0xfc, !PT ;  /* 0x00000008d0cf7812 */ /* 0x000fe200078efcff */
[----:B------:R-:W-:Y:S02]  /*8170*/  IMAD R208, R80, 0x19, R251 ;  /* 0x0000001950d07824 */ /* 0x000fe400078e02fb */
[----:B------:R-:W-:Y:S01]  /*8180*/  FFMA R80, R144, R67, R136 ;  /* 0x0000004390507223 */ /* 0x000fe20000000088 */
[----:B-----5:R-:W-:Y:S01]  /*8190*/  SEL R77, R48, RZ, P0 ;  /* 0x000000ff304d7207 */ /* 0x020fe20000000000 */
[----:B------:R-:W-:Y:S01]  /*81a0*/  FFMA R83, R83, R70, R95 ;  /* 0x0000004653537223 */ /* 0x000fe2000000005f */
[----:B------:R-:W-:Y:S01]  /*81b0*/  FMUL R74, R151, R74 ;  /* 0x0000004a974a7220 */ /* 0x000fe20000400000 */
[----:B------:R-:W-:-:S02]  /*81c0*/  SEL R66, R105, RZ, P0 ;  /* 0x000000ff69427207 */ /* 0x000fc40000000000 */
[----:B------:R-:W-:Y:S01]  /*81d0*/  SEL R67, R106, RZ, P0 ;  /* 0x000000ff6a437207 */ /* 0x000fe20000000000 */
[----:B------:R-:W-:Y:S01]  /*81e0*/  FFMA R73, R104, R73, R77 ;  /* 0x0000004968497223 */ /* 0x000fe2000000004d */
        /* <DEDUP_REMOVED lines=22> */
[----:B------:R-:W-:-:S03]  /*8350*/  FSETP.GEU.AND P0, PT, R64, RZ, PT ;  /* 0x000000ff4000720b */ /* 0x000fc60003f0e000 */
[----:B------:R-:W-:Y:S01]  /*8360*/  FFMA R65, R81, R65, R93 ;  /* 0x0000004151417223 */ /* 0x000fe2000000005d */
[----:B------:R-:W-:Y:S02]  /*8370*/  FSEL R146, R64, RZ, P0 ;  /* 0x000000ff40927208 */ /* 0x000fe40000000000 */
[C---:B------:R-:W-:Y:S01]  /*8380*/  FSETP.GEU.AND P0, PT, R73.reuse, RZ, PT ;  /* 0x000000ff4900720b */ /* 0x040fe20003f0e000 */
[----:B------:R-:W-:Y:S01]  /*8390*/  FFMA R71, R66, R71, R49 ;  /* 0x0000004742477223 */ /* 0x000fe20000000031 */
[----:B------:R-:W-:Y:S02]  /*83a0*/  FMUL R84, R84, R152 ;  /* 0x0000009854547220 */ /* 0x000fe40000400000 */
[----:B------:R-:W-:Y:S02]  /*83b0*/  FSEL R81, R73, RZ, P0 ;  /* 0x000000ff49517208 */ /* 0x000fe40000000000 */
[----:B------:R-:W-:Y:S01]  /*83c0*/  FSETP.GEU.AND P0, PT, R65, RZ, PT ;  /* 0x000000ff4100720b */ /* 0x000fe20003f0e000 */
[----:B------:R-:W-:Y:S01]  /*83d0*/  FMUL R75, R84, R75 ;  /* 0x0000004b544b7220 */ /* 0x000fe20000400000 */
[----:B------:R-:W-:-:S02]  /*83e0*/  SEL R82, R82, RZ, P4 ;  /* 0x000000ff52527207 */ /* 0x000fc40002000000 */
[----:B------:R-:W-:Y:S02]  /*83f0*/  FSEL R152, R65, RZ, P0 ;  /* 0x000000ff41987208 */ /* 0x000fe40000000000 */
[----:B------:R-:W-:Y:S02]  /*8400*/  SEL R94, R94, RZ, P4 ;  /* 0x000000ff5e5e7207 */ /* 0x000fe40002000000 */
[----:B------:R-:W-:Y:S01]  /*8410*/  FSETP.GEU.AND P0, PT, R71, RZ, PT ;  /* 0x000000ff4700720b */ /* 0x000fe20003f0e000 */
[----:B------:R-:W-:Y:S01]  /*8420*/  FFMA R75, R70, R75, R51 ;  /* 0x0000004b464b7223 */ /* 0x000fe20000000033 */
[----:B0-----:R-:W-:-:S04]  /*8430*/  IMAD.WIDE R56, R131, 0x4, R90 ;  /* 0x0000000483387825 */ /* 0x001fc800078e025a */
[----:B------:R-:W-:Y:S01]  /*8440*/  FFMA R82, R82, R72, R94 ;  /* 0x0000004852527223 */ /* 0x000fe2000000005e */
[----:B------:R-:W-:Y:S01]  /*8450*/  FSEL R84, R71, RZ, P0 ;  /* 0x000000ff47547208 */ /* 0x000fe20000000000 */
[----:B------:R-:W0:Y:S01]  /*8460*/  LDC.64 R94, c[0x0][0x2d0] ;  /* 0x0000b400ff5e7b82 */ /* 0x000e220000000a00 */
[----:B------:R-:W-:Y:S01]  /*8470*/  IMAD.WIDE R64, R123, 0x4, R90 ;  /* 0x000000047b407825 */ /* 0x000fe200078e025a */
[----:B------:R-:W-:-:S03]  /*8480*/  ISETP.GE.AND P5, PT, R0, 0x19, PT ;  /* 0x000000190000780c */ /* 0x000fc60003fa6270 */
[----:B------:R-:W-:Y:S01]  /*8490*/  FFMA R74, R67, R74, R50 ;  /* 0x0000004a434a7223 */ /* 0x000fe20000000032 */
[----:B------:R-:W-:Y:S01]  /*84a0*/  CS2R R48, SRZ ;  /* 0x0000000000307805 */ /* 0x000fe2000001ff00 */
[----:B------:R-:W-:Y:S01]  /*84b0*/  IMAD.WIDE R70, R121, 0x4, R90 ;  /* 0x0000000479467825 */ /* 0x000fe200078e025a */
[C---:B------:R-:W-:Y:S02]  /*84c0*/  FSETP.GEU.AND P0, PT, R82.reuse, RZ, PT ;  /* 0x000000ff5200720b */ /* 0x040fe40003f0e000 */
[----:B------:R-:W-:Y:S01]  /*84d0*/  CS2R R52, SRZ ;  /* 0x0000000000347805 */ /* 0x000fe2000001ff00 */
[----:B------:R-:W1:Y:S01]  /*84e0*/  LDC.64 R90, c[0x0][0x2d8] ;  /* 0x0000b600ff5a7b82 */ /* 0x000e620000000a00 */
[----:B------:R-:W-:Y:S02]  /*84f0*/  CS2R R50, SRZ ;  /* 0x0000000000327805 */ /* 0x000fe4000001ff00 */
[----:B------:R-:W-:Y:S02]  /*8500*/  CS2R R54, SRZ ;  /* 0x0000000000367805 */ /* 0x000fe4000001ff00 */
[----:B------:R-:W-:Y:S01]  /*8510*/  FSEL R159, R82, RZ, P0 ;  /* 0x000000ff529f7208 */ /* 0x000fe20000000000 */
[----:B------:R-:W2:Y:S01]  /*8520*/  LDG.E.EL.128 R56, desc[UR6][R56.64] ;  /* 0x0000000638387981 */ /* 0x000ea2000c2e1d00 */
[----:B------:R-:W-:-:S03]  /*8530*/  FSETP.GEU.AND P0, PT, R83, RZ, PT ;  /* 0x000000ff5300720b */ /* 0x000fc60003f0e000 */
[----:B------:R3:W2:Y:S01]  /*8540*/  @!P5 LDG.E.EL.128 R48, desc[UR6][R60.64] ;  /* 0x000000063c30d981 */ /* 0x0006a2000c2e1d00 */
[----:B------:R-:W-:-:S03]  /*8550*/  FSEL R160, R83, RZ, P0 ;  /* 0x000000ff53a07208 */ /* 0x000fc60000000000 */
[----:B------:R4:W5:Y:S01]  /*8560*/  @!P5 LDG.E.EL.128 R52, desc[UR6][R62.64] ;  /* 0x000000063e34d981 */ /* 0x000962000c2e1d00 */
[----:B------:R-:W-:Y:S01]  /*8570*/  FSETP.GEU.AND P0, PT, R75, RZ, PT ;  /* 0x000000ff4b00720b */ /* 0x000fe20003f0e000 */
[----:B0-----:R-:W-:Y:S02]  /*8580*/  IMAD.WIDE R72, R131, 0x4, R94 ;  /* 0x0000000483487825 */ /* 0x001fe400078e025e */
[----:B------:R-:W5:Y:S01]  /*8590*/  LDG.E.EL.128 R64, desc[UR6][R64.64] ;  /* 0x0000000640407981 */ /* 0x000f62000c2e1d00 */
[----:B---3--:R-:W-:Y:S02]  /*85a0*/  CS2R R60, SRZ ;  /* 0x00000000003c7805 */ /* 0x008fe4000001ff00 */
[----:B----4-:R-:W-:Y:S02]  /*85b0*/  CS2R R62, SRZ ;  /* 0x00000000003e7805 */ /* 0x010fe4000001ff00 */
[----:B------:R-:W-:Y:S01]  /*85c0*/  FSEL R75, R75, RZ, P0 ;  /* 0x000000ff4b4b7208 */ /* 0x000fe20000000000 */
[----:B-1----:R-:W-:Y:S01]  /*85d0*/  IMAD.WIDE R76, R131, 0x4, R90 ;  /* 0x00000004834c7825 */ /* 0x002fe200078e025a */
[----:B------:R-:W-:-:S02]  /*85e0*/  FSETP.GEU.AND P0, PT, R74, RZ, PT ;  /* 0x000000ff4a00720b */ /* 0x000fc40003f0e000 */
[----:B------:R-:W3:Y:S01]  /*85f0*/  @!P5 LDG.E.EL.128 R60, desc[UR6][R68.64] ;  /* 0x00000006443cd981 */ /* 0x000ee2000c2e1d00 */
[----:B------:R-:W-:Y:S02]  /*8600*/  ISETP.GT.AND P5, PT, R130, 0x1bf, PT ;  /* 0x000001bf8200780c */ /* 0x000fe40003fa4270 */
[----:B------:R-:W-:Y:S01]  /*8610*/  FSEL R82, R74, RZ, P0 ;  /* 0x000000ff4a527208 */ /* 0x000fe20000000000 */
[----:B------:R-:W4:Y:S01]  /*8620*/  LDG.E.EL.128 R76, desc[UR6][R76.64] ;  /* 0x000000064c4c7981 */ /* 0x000f22000c2e1d00 */
[----:B------:R-:W-:-:S03]  /*8630*/  @P3 FSEL R160, R75, RZ, P5 ;  /* 0x000000ff4ba03208 */ /* 0x000fc60002800000 */
[----:B------:R-:W4:Y:S01]  /*8640*/  LDG.E.EL.128 R72, desc[UR6][R72.64] ;  /* 0x0000000648487981 */ /* 0x000f22000c2e1d00 */
[----:B------:R-:W-:Y:S02]  /*8650*/  FSETP.GEU.AND P0, PT, R80, RZ, PT ;  /* 0x000000ff5000720b */ /* 0x000fe40003f0e000 */
[----:B------:R-:W-:Y:S01]  /*8660*/  @P3 FSEL R152, R84, RZ, P5 ;  /* 0x000000ff54983208 */ /* 0x000fe20002800000 */
[----:B------:R-:W-:Y:S01]  /*8670*/  IMAD.WIDE R84, R123, 0x4, R90 ;  /* 0x000000047b547825 */ /* 0x000fe200078e025a */
[----:B------:R-:W-:Y:S01]  /*8680*/  @!P2 FSEL R160, R80, RZ, P0 ;  /* 0x000000ff50a0a208 */ /* 0x000fe20000000000 */
[----:B------:R-:W3:Y:S01]  /*8690*/  LDG.E.EL.128 R68, desc[UR6][R70.64] ;  /* 0x0000000646447981 */ /* 0x000ee2000c2e1d00 */
[----:B------:R-:W-:Y:S01]  /*86a0*/  @P3 FSEL R146, R81, RZ, P5 ;  /* 0x000000ff51923208 */ /* 0x000fe20002800000 */
[----:B------:R-:W-:Y:S01]  /*86b0*/  IMAD.WIDE R80, R123, 0x4, R94 ;  /* 0x000000047b507825 */ /* 0x000fe200078e025e */
[----:B------:R-:W-:-:S03]  /*86c0*/  SEL R178, R103, RZ, P4 ;  /* 0x000000ff67b27207 */ /* 0x000fc60002000000 */
[--C-:B------:R-:W-:Y:S02]  /*86d0*/  IMAD R103, R88, 0x19, R251.reuse ;  /* 0x0000001958677824 */ /* 0x100fe400078e02fb */
[----:B------:R-:W-:Y:S01]  /*86e0*/  FMUL R88, R125, R193 ;  /* 0x000000c17d587220 */ /* 0x000fe20000400000 */
[----:B------:R-:W-:Y:S01]  /*86f0*/  SEL R166, R87, RZ, P4 ;  /* 0x000000ff57a67207 */ /* 0x000fe20002000000 */
[----:B------:R-:W-:Y:S01]  /*8700*/  IMAD R173, R86, 0x19, R251 ;  /* 0x0000001956ad7824 */ /* 0x000fe200078e02fb */
[----:B------:R-:W-:Y:S01]  /*8710*/  @P3 FSEL R159, R82, RZ, P5 ;  /* 0x000000ff529f3208 */ /* 0x000fe20002800000 */
[----:B------:R-:W2:Y:S01]  /*8720*/  LDG.E.EL.128 R84, desc[UR6][R84.64] ;  /* 0x0000000654547981 */ /* 0x000ea2000c2e1d00 */
[----:B------:R-:W-:Y:S01]  /*8730*/  SEL R168, R89, RZ, P4 ;  /* 0x000000ff59a87207 */ /* 0x000fe20002000000 */
[----:B------:R-:W-:Y:S01]  /*8740*/  FFMA R223, R233, R88, R223 ;  /* 0x00000058e9df7223 */ /* 0x000fe200000000df */
[C---:B------:R-:W-:Y:S01]  /*8750*/  IMAD.WIDE R88, R121.reuse, 0x4, R94 ;  /* 0x0000000479587825 */ /* 0x040fe200078e025e */
[----:B------:R-:W2:Y:S03]  /*8760*/  LDG.E.EL.128 R80, desc[UR6][R80.64] ;  /* 0x0000000650507981 */ /* 0x000ea6000c2e1d00 */
[----:B------:R-:W-:-:S02]  /*8770*/  IMAD.WIDE R92, R121, 0x4, R90 ;  /* 0x00000004795c7825 */ /* 0x000fc400078e025a */
[----:B------:R-:W2:Y:S04]  /*8780*/  LDG.E.EL.128 R88, desc[UR6][R88.64] ;  /* 0x0000000658587981 */ /* 0x000ea8000c2e1d00 */
[----:B------:R-:W2:Y:S01]  /*8790*/  LDG.E.EL.128 R92, desc[UR6][R92.64] ;  /* 0x000000065c5c7981 */ /* 0x000ea2000c2e1d00 */
[C---:B------:R-:W-:Y:S01]  /*87a0*/  FSETP.GEU.AND P0, PT, R143.reuse, RZ, PT ;  /* 0x000000ff8f00720b */ /* 0x040fe20003f0e000 */
[----:B------:R-:W-:Y:S01]  /*87b0*/  FFMA R172, R220, R172, R219 ;  /* 0x000000acdcac7223 */ /* 0x000fe200000000db */
[----:B------:R-:W-:Y:S01]  /*87c0*/  FMUL R124, R124, R189 ;  /* 0x000000bd7c7c7220 */ /* 0x000fe20000400000 */
[----:B------:R-:W-:Y:S02]  /*87d0*/  SEL R96, R96, RZ, P4 ;  /* 0x000000ff60607207 */ /* 0x000fe40002000000 */
[----:B------:R-:W-:Y:S01]  /*87e0*/  SEL R98, R98, RZ, P4 ;  /* 0x000000ff62627207 */ /* 0x000fe20002000000 */
[----:B------:R-:W-:Y:S01]  /*87f0*/  FMUL R122, R122, R192 ;  /* 0x000000c07a7a7220 */ /* 0x000fe20000400000 */
[----:B------:R-:W-:Y:S01]  /*8800*/  @!P2 FSEL R159, R143, RZ, P0 ;  /* 0x000000ff8f9fa208 */ /* 0x000fe20000000000 */
[----:B------:R-:W-:Y:S01]  /*8810*/  FFMA R109, R109, R132, R105 ;  /* 0x000000846d6d7223 */ /* 0x000fe20000000069 */
[----:B------:R-:W-:Y:S01]  /*8820*/  FSETP.GEU.AND P0, PT, R203, RZ, PT ;  /* 0x000000ffcb00720b */ /* 0x000fe20003f0e000 */
[----:B------:R-:W-:Y:S01]  /*8830*/  FFMA R138, R110, R138, R106 ;  /* 0x0000008a6e8a7223 */ /* 0x000fe2000000006a */
[----:B------:R-:W-:Y:S01]  /*8840*/  FFMA R135, R111, R135, R107 ;  /* 0x000000876f877223 */ /* 0x000fe2000000006b */
[----:B------:R-:W-:Y:S01]  /*8850*/  SEL R99, R99, RZ, P4 ;  /* 0x000000ff63637207 */ /* 0x000fe20002000000 */
[----:B------:R-:W-:Y:S01]  /*8860*/  FFMA R104, R108, R134, R104 ;  /* 0x000000866c687223 */ /* 0x000fe20000000068 */
[----:B------:R-:W-:-:S02]  /*8870*/  @!P2 FSEL R152, R203, RZ, P0 ;  /* 0x000000ffcb98a208 */ /* 0x000fc40000000000 */
[----:B------:R-:W-:Y:S01]  /*8880*/  SEL R97, R97, RZ, P4 ;  /* 0x000000ff61617207 */ /* 0x000fe20002000000 */
[----:B------:R-:W-:Y:S01]  /*8890*/  FFMA R199, R215, R33, R199 ;  /* 0x00000021d7c77223 */ /* 0x000fe200000000c7 */
[----:B------:R-:W-:Y:S01]  /*88a0*/  FSETP.GEU.AND P0, PT, R202, RZ, PT ;  /* 0x000000ffca00720b */ /* 0x000fe20003f0e000 */
[----:B------:R-:W-:Y:S01]  /*88b0*/  FFMA R124, R222, R124, R221 ;  /* 0x0000007cde7c7223 */ /* 0x000fe200000000dd */
[----:B------:R-:W-:Y:S01]  /*88c0*/  FFMA R44, R216, R44, R201 ;  /* 0x0000002cd82c7223 */ /* 0x000fe200000000c9 */
[----:B------:R-:W-:Y:S01]  /*88d0*/  FFMA R119, R217, R119, R209 ;  /* 0x00000077d9777223 */ /* 0x000fe200000000d1 */
[----:B------:R-:W-:Y:S01]  /*88e0*/  @!P2 FSEL R146, R202, RZ, P0 ;  /* 0x000000ffca92a208 */ /* 0x000fe20000000000 */
[----:B------:R-:W-:Y:S01]  /*88f0*/  FFMA R120, R218, R120, R210 ;  /* 0x00000078da787223 */ /* 0x000fe200000000d2 */
[----:B------:R-:W-:Y:S01]  /*8900*/  FSETP.GEU.AND P0, PT, R172, RZ, PT ;  /* 0x000000ffac00720b */ /* 0x000fe20003f0e000 */
[----:B------:R-:W-:Y:S01]  /*8910*/  FFMA R145, R145, R177, R96 ;  /* 0x000000b191917223 */ /* 0x000fe20000000060 */
[----:B------:R-:W-:Y:S01]  /*8920*/  SHF.R.U32.HI R96, RZ, 0x3, R133 ;  /* 0x00000003ff607819 */ /* 0x000fe20000011685 */
[----:B------:R-:W-:Y:S01]  /*8930*/  FMUL R247, R34, R247 ;  /* 0x000000f722f77220 */ /* 0x000fe20000400000 */
[----:B------:R-:W-:Y:S01]  /*8940*/  @!P6 FSEL R146, R172, RZ, P0 ;  /* 0x000000ffac92e208 */ /* 0x000fe20000000000 */
[----:B------:R-:W-:Y:S01]  /*8950*/  FMUL R248, R39, R248 ;  /* 0x000000f827f87220 */ /* 0x000fe20000400000 */
[----:B------:R-:W-:-:S02]  /*8960*/  FSETP.GEU.AND P0, PT, R124, RZ, PT ;  /* 0x000000ff7c00720b */ /* 0x000fc40003f0e000 */
[----:B------:R-:W-:Y:S02]  /*8970*/  SEL R100, R100, RZ, P4 ;  /* 0x000000ff64647207 */ /* 0x000fe40002000000 */
[----:B------:R-:W-:Y:S02]  /*8980*/  SEL R101, R101, RZ, P4 ;  /* 0x000000ff65657207 */ /* 0x000fe40002000000 */
[----:B------:R-:W-:Y:S01]  /*8990*/  SEL R102, R102, RZ, P4 ;  /* 0x000000ff66667207 */ /* 0x000fe20002000000 */
[----:B------:R-:W-:Y:S01]  /*89a0*/  FFMA R129, R170, R129, R178 ;  /* 0x00000081aa817223 */ /* 0x000fe200000000b2 */
[----:B------:R-:W-:Y:S01]  /*89b0*/  LOP3.LUT R133, R133, 0xff, RZ, 0xc0, !PT ;  /* 0x000000ff85857812 */ /* 0x000fe200078ec0ff */
[----:B------:R-:W-:Y:S01]  /*89c0*/  FFMA R165, R165, R180, R98 ;  /* 0x000000b4a5a57223 */ /* 0x000fe20000000062 */
[----:B------:R-:W-:Y:S01]  /*89d0*/  @!P6 FSEL R152, R124, RZ, P0 ;  /* 0x000000ff7c98e208 */ /* 0x000fe20000000000 */
[----:B------:R-:W-:Y:S01]  /*89e0*/  FFMA R122, R235, R122, R224 ;  /* 0x0000007aeb7a7223 */ /* 0x000fe200000000e0 */
[----:B------:R-:W-:Y:S01]  /*89f0*/  FSETP.GEU.AND P0, PT, R223, RZ, PT ;  /* 0x000000ffdf00720b */ /* 0x000fe20003f0e000 */
[----:B------:R-:W-:Y:S01]  /*8a00*/  MUFU.RCP R26, R26 ;  /* 0x0000001a001a7308 */ /* 0x000fe20000001000 */
[----:B------:R-:W-:Y:S01]  /*8a10*/  LOP3.LUT R98, R133, 0x200, RZ, 0xfc, !PT ;  /* 0x0000020085627812 */ /* 0x000fe200078efcff */
[----:B------:R-:W-:Y:S01]  /*8a20*/  FMUL R250, R117, R250 ;  /* 0x000000fa75fa7220 */ /* 0x000fe20000400000 */
[----:B------:R-:W-:Y:S01]  /*8a30*/  LOP3.LUT R105, R133, 0x300, RZ, 0xfc, !PT ;  /* 0x0000030085697812 */ /* 0x000fe200078efcff */
[----:B------:R-:W-:Y:S01]  /*8a40*/  FMUL R118, R118, R249 ;  /* 0x000000f976767220 */ /* 0x000fe20000400000 */
[----:B------:R-:W-:Y:S01]  /*8a50*/  @!P6 FSEL R159, R223, RZ, P0 ;  /* 0x000000ffdf9fe208 */ /* 0x000fe20000000000 */
[----:B------:R-:W-:Y:S01]  /*8a60*/  FFMA R41, R211, R41, R191 ;  /* 0x00000029d3297223 */ /* 0x000fe200000000bf */
[----:B------:R-:W-:Y:S01]  /*8a70*/  SHF.R.U32.HI R98, RZ, 0x3, R98 ;  /* 0x00000003ff627819 */ /* 0x000fe20000011662 */
[----:B------:R-:W-:Y:S01]  /*8a80*/  FFMA R43, R214, R43, R198 ;  /* 0x0000002bd62b7223 */ /* 0x000fe200000000c6 */
[----:B------:R-:W-:Y:S01]  /*8a90*/  FSETP.GEU.AND P0, PT, R122, RZ, PT ;  /* 0x000000ff7a00720b */ /* 0x000fe20003f0e000 */
[----:B------:R-:W-:Y:S01]  /*8aa0*/  FMUL R45, R45, R246 ;  /* 0x000000f62d2d7220 */ /* 0x000fe20000400000 */
[C---:B------:R-:W-:Y:S01]  /*8ab0*/  LOP3.LUT R125, R133.reuse, 0x900, RZ, 0xfc, !PT ;  /* 0x00000900857d7812 */ /* 0x040fe200078efcff */
[----:B------:R-:W-:Y:S01]  /*8ac0*/  MUFU.RCP R30, R30 ;  /* 0x0000001e001e7308 */ /* 0x000fe20000001000 */
[----:B------:R-:W-:Y:S01]  /*8ad0*/  LOP3.LUT R107, R133, 0x400, RZ, 0xfc, !PT ;  /* 0x00000400856b7812 */ /* 0x000fe200078efcff */
[----:B------:R-:W-:Y:S01]  /*8ae0*/  FFMA R40, R213, R40, R197 ;  /* 0x00000028d5287223 */ /* 0x000fe200000000c5 */
[----:B------:R-:W-:Y:S01]  /*8af0*/  SHF.R.U32.HI R106, RZ, 0x3, R105 ;  /* 0x00000003ff6a7819 */ /* 0x000fe20000011669 */
[----:B------:R-:W-:Y:S01]  /*8b00*/  FMUL R245, R46, R245 ;  /* 0x000000f52ef57220 */ /* 0x000fe20000400000 */
[----:B------:R-:W-:Y:S01]  /*8b10*/  LOP3.LUT R134, R133, 0xc00, RZ, 0xfc, !PT ;  /* 0x00000c0085867812 */ /* 0x000fe200078efcff */
[----:B------:R-:W-:Y:S01]  /*8b20*/  FFMA R42, R212, R42, R196 ;  /* 0x0000002ad42a7223 */ /* 0x000fe200000000c4 */
[----:B------:R-:W-:Y:S01]  /*8b30*/  LOP3.LUT R105, R98, 0x5c, RZ, 0xc0, !PT ;  /* 0x0000005c62697812 */ /* 0x000fe200078ec0ff */
[----:B------:R-:W-:Y:S01]  /*8b40*/  MUFU.RCP R14, R14 ;  /* 0x0000000e000e7308 */ /* 0x000fe20000001000 */
[----:B------:R-:W-:Y:S01]  /*8b50*/  @!P6 FSEL R160, R122, RZ, P0 ;  /* 0x000000ff7aa0e208 */ /* 0x000fe20000000000 */
[----:B------:R-:W-:Y:S01]  /*8b60*/  FMUL R244, R47, R244 ;  /* 0x000000f42ff47220 */ /* 0x000fe20000400000 */
[----:B------:R-:W-:Y:S01]  /*8b70*/  LOP3.LUT R143, R133, 0xd00, RZ, 0xfc, !PT ;  /* 0x00000d00858f7812 */ /* 0x000fe200078efcff */
[----:B------:R-:W-:Y:S01]  /*8b80*/  BAR.SYNC.DEFER_BLOCKING 0x0 ;  /* 0x0000000000007b1d */ /* 0x000fe20000010000 */
[----:B------:R-:W-:-:S02]  /*8b90*/  SHF.R.U32.HI R125, RZ, 0x3, R125 ;  /* 0x00000003ff7d7819 */ /* 0x000fc4000001167d */
[----:B------:R-:W-:Y:S01]  /*8ba0*/  FSETP.GEU.AND P0, PT, R145, RZ, PT ;  /* 0x000000ff9100720b */ /* 0x000fe20003f0e000 */
[----:B------:R-:W-:Y:S01]  /*8bb0*/  FFMA R99, R166, R181, R99 ;  /* 0x000000b5a6637223 */ /* 0x000fe20000000063 */
[----:B------:R-:W-:Y:S02]  /*8bc0*/  SHF.R.U32.HI R108, RZ, 0x3, R107 ;  /* 0x00000003ff6c7819 */ /* 0x000fe4000001166b */
[----:B------:R-:W-:Y:S02]  /*8bd0*/  LOP3.LUT R130, R133, 0xa00, RZ, 0xfc, !PT ;  /* 0x00000a0085827812 */ /* 0x000fe400078efcff */
[----:B------:R-:W-:Y:S02]  /*8be0*/  SHF.R.U32.HI R162, RZ, 0x3, R134 ;  /* 0x00000003ffa27819 */ /* 0x000fe40000011686 */
[----:B------:R-:W-:Y:S01]  /*8bf0*/  LOP3.LUT R107, R106, 0x7c, RZ, 0xc0, !PT ;  /* 0x0000007c6a6b7812 */ /* 0x000fe200078ec0ff */
[----:B------:R-:W-:Y:S01]  /*8c00*/  VIADD R106, R105, UR4 ;  /* 0x00000004696a7c36 */ /* 0x000fe20008000000 */
[----:B------:R-:W-:Y:S01]  /*8c10*/  LOP3.LUT R110, R133, 0x500, RZ, 0xfc, !PT ;  /* 0x00000500856e7812 */ /* 0x000fe200078efcff */
[----:B------:R-:W-:Y:S01]  /*8c20*/  FFMA R164, R164, R179, R97 ;  /* 0x000000b3a4a47223 */ /* 0x000fe20000000061 */
[----:B------:R-:W-:-:S02]  /*8c30*/  SHF.R.U32.HI R166, RZ, 0x3, R143 ;  /* 0x00000003ffa67819 */ /* 0x000fc4000001168f */
[----:B------:R-:W-:Y:S02]  /*8c40*/  LOP3.LUT R134, R125, 0x13c, RZ, 0xc0, !PT ;  /* 0x0000013c7d867812 */ /* 0x000fe400078ec0ff */
[----:B------:R-:W-:Y:S02]  /*8c50*/  FSEL R105, R145, RZ, P0 ;  /* 0x000000ff91697208 */ /* 0x000fe40000000000 */
[----:B------:R-:W-:Y:S02]  /*8c60*/  LOP3.LUT R97, R133, 0x100, RZ, 0xfc, !PT ;  /* 0x0000010085617812 */ /* 0x000fe400078efcff */
[----:B------:R-:W-:Y:S02]  /*8c70*/  FSETP.GEU.AND P0, PT, R104, RZ, PT ;  /* 0x000000ff6800720b */ /* 0x000fe40003f0e000 */
[----:B------:R-:W-:Y:S02]  /*8c80*/  SHF.R.U32.HI R130, RZ, 0x3, R130 ;  /* 0x00000003ff827819 */ /* 0x000fe40000011682 */
[----:B------:R-:W-:-:S02]  /*8c90*/  SHF.R.U32.HI R111, RZ, 0x3, R110 ;  /* 0x00000003ff6f7819 */ /* 0x000fc4000001166e */
[----:B------:R-:W-:Y:S01]  /*8ca0*/  LOP3.LUT R179, R166, 0x1bc, RZ, 0xc0, !PT ;  /* 0x000001bca6b37812 */ /* 0x000fe200078ec0ff */
[----:B------:R-:W-:Y:S01]  /*8cb0*/  VIADD R166, R134, UR4 ;  /* 0x0000000486a67c36 */ /* 0x000fe20008000000 */
[----:B------:R-:W-:Y:S01]  /*8cc0*/  LOP3.LUT R110, R108, 0x9c, RZ, 0xc0, !PT ;  /* 0x0000009c6c6e7812 */ /* 0x000fe200078ec0ff */
[----:B------:R-:W-:Y:S01]  /*8cd0*/  VIADD R108, R107, UR4 ;  /* 0x000000046b6c7c36 */ /* 0x000fe20008000000 */
[----:B------:R-:W-:Y:S02]  /*8ce0*/  SHF.R.U32.HI R97, RZ, 0x3, R97 ;  /* 0x00000003ff617819 */ /* 0x000fe40000011661 */
[----:B------:R-:W-:Y:S02]  /*8cf0*/  FSEL R134, R104, RZ, P0 ;  /* 0x000000ff68867208 */ /* 0x000fe40000000000 */
[----:B------:R-:W-:Y:S02]  /*8d00*/  LOP3.LUT R122, R133, 0x700, RZ, 0xfc, !PT ;  /* 0x00000700857a7812 */ /* 0x000fe400078efcff */
[----:B------:R-:W-:-:S02]  /*8d10*/  FSETP.GEU.AND P0, PT, R164, RZ, PT ;  /* 0x000000ffa400720b */ /* 0x000fc40003f0e000 */
[C---:B------:R-:W-:Y:S02]  /*8d20*/  LOP3.LUT R121, R133.reuse, 0x600, RZ, 0xfc, !PT ;  /* 0x0000060085797812 */ /* 0x040fe400078efcff */
[----:B------:R-:W-:Y:S02]  /*8d30*/  LOP3.LUT R143, R130, 0x15c, RZ, 0xc0, !PT ;  /* 0x0000015c828f7812 */ /* 0x000fe400078ec0ff */
[----:B------:R0:W-:Y:S01]  /*8d40*/  MUFU.RCP R130, R27 ;  /* 0x0000001b00827308 */ /* 0x0001e20000001000 */
[----:B------:R-:W-:Y:S02]  /*8d50*/  LOP3.LUT R123, R133, 0x800, RZ, 0xfc, !PT ;  /* 0x00000800857b7812 */ /* 0x000fe400078efcff */
[----:B------:R-:W-:Y:S02]  /*8d60*/  LOP3.LUT R97, R97, 0x3c, RZ, 0xc0, !PT ;  /* 0x0000003c61617812 */ /* 0x000fe400078ec0ff */
[----:B------:R-:W-:Y:S02]  /*8d70*/  SHF.R.U32.HI R122, RZ, 0x3, R122 ;  /* 0x00000003ff7a7819 */ /* 0x000fe4000001167a */
[----:B------:R-:W-:Y:S01]  /*8d80*/  LOP3.LUT R111, R111, 0xbc, RZ, 0xc0, !PT ;  /* 0x000000bc6f6f7812 */ /* 0x000fe200078ec0ff */
[----:B0-----:R-:W-:Y:S01]  /*8d90*/  IMAD R27, R133, 0x4, R108 ;  /* 0x00000004851b7824 */ /* 0x001fe200078e026c */
[----:B------:R-:W-:-:S02]  /*8da0*/  FSEL R108, R164, RZ, P0 ;  /* 0x000000ffa46c7208 */ /* 0x000fc40000000000 */
[----:B------:R-:W-:Y:S02]  /*8db0*/  SHF.R.U32.HI R121, RZ, 0x3, R121 ;  /* 0x00000003ff797819 */ /* 0x000fe40000011679 */
[----:B------:R-:W-:Y:S01]  /*8dc0*/  FSETP.GEU.AND P0, PT, R109, RZ, PT ;  /* 0x000000ff6d00720b */ /* 0x000fe20003f0e000 */
[----:B------:R-:W-:Y:S01]  /*8dd0*/  VIADD R98, R97, UR4 ;  /* 0x0000000461627c36 */ /* 0x000fe20008000000 */
[----:B------:R-:W-:Y:S02]  /*8de0*/  LOP3.LUT R131, R133, 0xb00, RZ, 0xfc, !PT ;  /* 0x00000b0085837812 */ /* 0x000fe400078efcff */
[----:B------:R-:W-:Y:S02]  /*8df0*/  SHF.R.U32.HI R124, RZ, 0x3, R123 ;  /* 0x00000003ff7c7819 */ /* 0x000fe4000001167b */
[----:B------:R-:W-:Y:S01]  /*8e00*/  LOP3.LUT R123, R122, 0xfc, RZ, 0xc0, !PT ;  /* 0x000000fc7a7b7812 */ /* 0x000fe200078ec0ff */
[----:B------:R-:W-:Y:S01]  /*8e10*/  VIADD R122, R111, UR4 ;  /* 0x000000046f7a7c36 */ /* 0x000fe20008000000 */
[----:B------:R-:W-:-:S02]  /*8e20*/  LOP3.LUT R121, R121, 0xdc, RZ, 0xc0, !PT ;  /* 0x000000dc79797812 */ /* 0x000fc400078ec0ff */
[----:B------:R-:W-:Y:S01]  /*8e30*/  FSEL R145, R109, RZ, P0 ;  /* 0x000000ff6d917208 */ /* 0x000fe20000000000 */
[----:B------:R0:W-:Y:S01]  /*8e40*/  MUFU.RCP R125, R8 ;  /* 0x00000008007d7308 */ /* 0x0001e20000001000 */
[----:B------:R-:W-:Y:S02]  /*8e50*/  LOP3.LUT R161, R133, 0xe00, RZ, 0xfc, !PT ;  /* 0x00000e0085a17812 */ /* 0x000fe400078efcff */
[----:B------:R-:W-:Y:S02]  /*8e60*/  FSETP.GEU.AND P0, PT, R165, RZ, PT ;  /* 0x000000ffa500720b */ /* 0x000fe40003f0e000 */
[----:B------:R-:W-:Y:S02]  /*8e70*/  SHF.R.U32.HI R132, RZ, 0x3, R131 ;  /* 0x00000003ff847819 */ /* 0x000fe40000011683 */
[----:B------:R-:W-:Y:S01]  /*8e80*/  LOP3.LUT R131, R124, 0x11c, RZ, 0xc0, !PT ;  /* 0x0000011c7c837812 */ /* 0x000fe200078ec0ff */
[C---:B0-----:R-:W-:Y:S01]  /*8e90*/  IMAD R8, R133.reuse, 0x4, R98 ;  /* 0x0000000485087824 */ /* 0x041fe200078e0262 */
[----:B------:R-:W-:Y:S01]  /*8ea0*/  SHF.R.U32.HI R172, RZ, 0x3, R161 ;  /* 0x00000003ffac7819 */ /* 0x000fe200000116a1 */
[----:B------:R-:W-:Y:S01]  /*8eb0*/  IMAD R98, R133, 0x4, R122 ;  /* 0x0000000485627824 */ /* 0x000fe200078e027a */
[----:B------:R-:W-:Y:S01]  /*8ec0*/  FSEL R122, R165, RZ, P0 ;  /* 0x000000ffa57a7208 */ /* 0x000fe20000000000 */
[----:B------:R-:W-:Y:S01]  /*8ed0*/  VIADD R124, R121, UR4 ;  /* 0x00000004797c7c36 */ /* 0x000fe20008000000 */
[----:B------:R-:W-:Y:S01]  /*8ee0*/  LOP3.LUT R161, R132, 0x17c, RZ, 0xc0, !PT ;  /* 0x0000017c84a17812 */ /* 0x000fe200078ec0ff */
[----:B------:R-:W-:Y:S01]  /*8ef0*/  VIADD R132, R123, UR4 ;  /* 0x000000047b847c36 */ /* 0x000fe20008000000 */
[----:B------:R-:W-:Y:S01]  /*8f00*/  FSETP.GEU.AND P0, PT, R99, RZ, PT ;  /* 0x000000ff6300720b */ /* 0x000fe20003f0e000 */
[----:B------:R0:W-:Y:S02]  /*8f10*/  MUFU.RCP R123, R2 ;  /* 0x00000002007b7308 */ /* 0x0001e40000001000 */
[----:B0-----:R-:W-:Y:S01]  /*8f20*/  IMAD R2, R133, 0x4, R124 ;  /* 0x0000000485027824 */ /* 0x001fe200078e027c */
[----:B------:R-:W-:-:S02]  /*8f30*/  FSEL R124, R99, RZ, P0 ;  /* 0x000000ff637c7208 */ /* 0x000fc40000000000 */
[----:B------:R-:W-:-:S04]  /*8f40*/  FSETP.GEU.AND P0, PT, R135, RZ, PT ;  /* 0x000000ff8700720b */ /* 0x000fc80003f0e000 */
[----:B------:R-:W-:Y:S02]  /*8f50*/  FSEL R135, R135, RZ, P0 ;  /* 0x000000ff87877208 */ /* 0x000fe40000000000 */
[----:B------:R-:W-:-:S04]  /*8f60*/  FSETP.GEU.AND P0, PT, R138, RZ, PT ;  /* 0x000000ff8a00720b */ /* 0x000fc80003f0e000 */
[----:B------:R-:W-:Y:S02]  /*8f70*/  FSEL R138, R138, RZ, P0 ;  /* 0x000000ff8a8a7208 */ /* 0x000fe40000000000 */
[----:B------:R-:W-:Y:S02]  /*8f80*/  FSETP.GEU.AND P0, PT, R199, RZ, PT ;  /* 0x000000ffc700720b */ /* 0x000fe40003f0e000 */
[----:B------:R-:W-:Y:S02]  /*8f90*/  @P3 FSEL R124, R135, RZ, P5 ;  /* 0x000000ff877c3208 */ /* 0x000fe40002800000 */
[----:B------:R-:W-:Y:S02]  /*8fa0*/  @!P2 FSEL R124, R199, RZ, P0 ;  /* 0x000000ffc77ca208 */ /* 0x000fe40000000000 */
[----:B------:R-:W-:Y:S02]  /*8fb0*/  FSETP.GEU.AND P0, PT, R44, RZ, PT ;  /* 0x000000ff2c00720b */ /* 0x000fe40003f0e000 */
[----:B------:R-:W-:-:S02]  /*8fc0*/  @P3 FSEL R122, R138, RZ, P5 ;  /* 0x000000ff8a7a3208 */ /* 0x000fc40002800000 */
[----:B------:R-:W-:Y:S02]  /*8fd0*/  @!P2 FSEL R122, R44, RZ, P0 ;  /* 0x000000ff2c7aa208 */ /* 0x000fe40000000000 */
[----:B------:R-:W-:Y:S01]  /*8fe0*/  LOP3.LUT R181, R172, 0x1dc, RZ, 0xc0, !PT ;  /* 0x000001dcacb57812 */ /* 0x000fe200078ec0ff */
[----:B------:R-:W-:Y:S01]  /*8ff0*/  VIADD R172, R143, UR4 ;  /* 0x000000048fac7c36 */ /* 0x000fe20008000000 */
[----:B------:R-:W-:Y:S01]  /*9000*/  FSETP.GEU.AND P0, PT, R119, RZ, PT ;  /* 0x000000ff7700720b */ /* 0x000fe20003f0e000 */
[----:B------:R-:W-:Y:S01]  /*9010*/  MUFU.RCP R143, R6 ;  /* 0x00000006008f7308 */ /* 0x000fe20000001000 */
[----:B------:R-:W-:Y:S02]  /*9020*/  @P3 FSEL R108, R145, RZ, P5 ;  /* 0x000000ff916c3208 */ /* 0x000fe40002800000 */
[----:B------:R-:W-:Y:S02]  /*9030*/  @!P2 FSEL R108, R119, RZ, P0 ;  /* 0x000000ff776ca208 */ /* 0x000fe40000000000 */
[----:B------:R-:W-:-:S03]  /*9040*/  FSETP.GEU.AND P0, PT, R120, RZ, PT ;  /* 0x000000ff7800720b */ /* 0x000fc60003f0e000 */
[----:B------:R0:W1:Y:S01]  /*9050*/  MUFU.RCP R6, R5 ;  /* 0x0000000500067308 */ /* 0x0000620000001000 */
[----:B------:R-:W-:Y:S02]  /*9060*/  @P3 FSEL R105, R134, RZ, P5 ;  /* 0x000000ff86693208 */ /* 0x000fe40002800000 */
[----:B------:R-:W-:Y:S02]  /*9070*/  @!P2 FSEL R105, R120, RZ, P0 ;  /* 0x000000ff7869a208 */ /* 0x000fe40000000000 */
[----:B------:R-:W-:-:S03]  /*9080*/  FSETP.GTU.AND P0, PT, R35, RZ, PT ;  /* 0x000000ff2300720b */ /* 0x000fc60003f0c000 */
[----:B------:R-:W1:Y:S01]  /*9090*/  MUFU.RCP R33, R25 ;  /* 0x0000001900217308 */ /* 0x000e620000001000 */
[----:B0-----:R-:W-:-:S07]  /*90a0*/  SEL R5, RZ, 0x1, P0 ;  /* 0x00000001ff057807 */ /* 0x001fce0000000000 */
[----:B------:R1:W0:Y:S01]  /*90b0*/  MUFU.RCP R34, R23 ;  /* 0x0000001700227308 */ /* 0x0002220000001000 */
[----:B------:R-:W-:Y:S01]  /*90c0*/  FSETP.GTU.AND P0, PT, R36, RZ, PT ;  /* 0x000000ff2400720b */ /* 0x000fe20003f0c000 */
[----:B------:R-:W-:Y:S01]  /*90d0*/  FFMA R232, R243, R247, R232 ;  /* 0x000000f7f3e87223 */ /* 0x000fe200000000e8 */
[----:B-1----:R-:W-:Y:S02]  /*90e0*/  FMUL R23, R6, R29 ;  /* 0x0000001d06177220 */ /* 0x002fe40000400000 */
[----:B------:R-:W-:Y:S02]  /*90f0*/  SEL R6, RZ, 0x1, P0 ;  /* 0x00000001ff067807 */ /* 0x000fe40000000000 */
[----:B------:R-:W-:Y:S01]  /*9100*/  FSETP.GTU.AND P0, PT, R37, RZ, PT ;  /* 0x000000ff2500720b */ /* 0x000fe20003f0c000 */
[----:B------:R-:W-:Y:S01]  /*9110*/  FMUL R22, R33, R22 ;  /* 0x0000001621167220 */ /* 0x000fe20000400000 */
[----:B0-----:R-:W-:Y:S02]  /*9120*/  FMUL R33, R34, R31 ;  /* 0x0000001f22217220 */ /* 0x001fe40000400000 */
[----:B------:R-:W-:-:S02]  /*9130*/  SEL R31, RZ, 0x1, P0 ;  /* 0x00000001ff1f7807 */ /* 0x000fc40000000000 */
[----:B------:R-:W-:Y:S01]  /*9140*/  FSETP.GTU.AND P0, PT, R38, RZ, PT ;  /* 0x000000ff2600720b */ /* 0x000fe20003f0c000 */
[----:B------:R0:W-:Y:S01]  /*9150*/  MUFU.RCP R39, R32 ;  /* 0x0000002000277308 */ /* 0x0001e20000001000 */
[----:B------:R-:W-:Y:S01]  /*9160*/  FFMA R231, R242, R248, R231 ;  /* 0x000000f8f2e77223 */ /* 0x000fe200000000e7 */
[----:B------:R-:W-:Y:S01]  /*9170*/  FFMA R100, R167, R126, R100 ;  /* 0x0000007ea7647223 */ /* 0x000fe20000000064 */
[----:B0-----:R-:W-:Y:S02]  /*9180*/  SEL R32, RZ, 0x1, P0 ;  /* 0x00000001ff207807 */ /* 0x001fe40000000000 */
[----:B------:R-:W-:Y:S01]  /*9190*/  FSETP.GEU.AND P0, PT, R232, RZ, PT ;  /* 0x000000ffe800720b */ /* 0x000fe20003f0e000 */
[----:B------:R-:W-:-:S03]  /*91a0*/  FMUL R29, R158, R182 ;  /* 0x000000b69e1d7220 */ /* 0x000fc60000400000 */
[----:B------:R-:W-:Y:S02]  /*91b0*/  @!P6 FSEL R105, R232, RZ, P0 ;  /* 0x000000ffe869e208 */ /* 0x000fe40000000000 */
[----:B------:R-:W-:Y:S01]  /*91c0*/  FSETP.GEU.AND P0, PT, R231, RZ, PT ;  /* 0x000000ffe700720b */ /* 0x000fe20003f0e000 */
[----:B------:R-:W-:-:S03]  /*91d0*/  FFMA R29, R112, R29, R136 ;  /* 0x0000001d701d7223 */ /* 0x000fc60000000088 */
[----:B------:R-:W-:Y:S02]  /*91e0*/  @!P6 FSEL R108, R231, RZ, P0 ;  /* 0x000000ffe76ce208 */ /* 0x000fe40000000000 */
[----:B------:R-:W-:Y:S01]  /*91f0*/  FSETP.GEU.AND P0, PT, R100, RZ, PT ;  /* 0x000000ff6400720b */ /* 0x000fe20003f0e000 */
[----:B------:R-:W-:Y:S01]  /*9200*/  FMUL R130, R130, R3 ;  /* 0x0000000382827220 */ /* 0x000fe20000400000 */
[----:B------:R-:W-:Y:S02]  /*9210*/  FFMA R101, R168, R127, R101 ;  /* 0x0000007fa8657223 */ /* 0x000fe40000000065 */
[----:B------:R-:W-:Y:S01]  /*9220*/  FSEL R3, R100, RZ, P0 ;  /* 0x000000ff64037208 */ /* 0x000fe20000000000 */
[----:B------:R-:W-:Y:S01]  /*9230*/  FMUL R22, R22, R183 ;  /* 0x000000b716167220 */ /* 0x000fe20000400000 */
[----:B------:R-:W-:-:S03]  /*9240*/  FSETP.GEU.AND P0, PT, R29, RZ, PT ;  /* 0x000000ff1d00720b */ /* 0x000fc60003f0e000 */
[----:B------:R-:W-:Y:S01]  /*9250*/  FFMA R22, R113, R22, R137 ;  /* 0x0000001671167223 */ /* 0x000fe20000000089 */
[----:B------:R-:W-:Y:S02]  /*9260*/  FSEL R29, R29, RZ, P0 ;  /* 0x000000ff1d1d7208 */ /* 0x000fe40000000000 */
[----:B------:R-:W-:Y:S01]  /*9270*/  FSETP.GEU.AND P0, PT, R101, RZ, PT ;  /* 0x000000ff6500720b */ /* 0x000fe20003f0e000 */
[----:B------:R-:W-:Y:S01]  /*9280*/  FFMA R102, R169, R128, R102 ;  /* 0x00000080a9667223 */ /* 0x000fe20000000066 */
[----:B------:R-:W-:Y:S02]  /*9290*/  FMUL R23, R23, R184 ;  /* 0x000000b817177220 */ /* 0x000fe40000400000 */
[----:B------:R-:W-:Y:S02]  /*92a0*/  FSEL R101, R101, RZ, P0 ;  /* 0x000000ff65657208 */ /* 0x000fe40000000000 */
[----:B------:R-:W-:Y:S01]  /*92b0*/  FSETP.GEU.AND P0, PT, R22, RZ, PT ;  /* 0x000000ff1600720b */ /* 0x000fe20003f0e000 */
[----:B------:R-:W-:-:S03]  /*92c0*/  FFMA R23, R114, R23, R144 ;  /* 0x0000001772177223 */ /* 0x000fc60000000090 */
[----:B------:R-:W-:Y:S02]  /*92d0*/  FSEL R22, R22, RZ, P0 ;  /* 0x000000ff16167208 */ /* 0x000fe40000000000 */
[C---:B------:R-:W-:Y:S02]  /*92e0*/  FSETP.GEU.AND P0, PT, R102.reuse, RZ, PT ;  /* 0x000000ff6600720b */ /* 0x040fe40003f0e000 */
[----:B------:R-:W-:Y:S02]  /*92f0*/  LOP3.LUT R177, R133, 0xf00, RZ, 0xfc, !PT ;  /* 0x00000f0085b17812 */ /* 0x000fe400078efcff */
[----:B------:R-:W-:Y:S01]  /*9300*/  FSEL R102, R102, RZ, P0 ;  /* 0x000000ff66667208 */ /* 0x000fe20000000000 */
[----:B------:R-:W-:Y:S01]  /*9310*/  FMUL R194, R33, R194 ;  /* 0x000000c221c27220 */ /* 0x000fe20000400000 */
[----:B------:R-:W-:Y:S02]  /*9320*/  FSETP.GEU.AND P0, PT, R23, RZ, PT ;  /* 0x000000ff1700720b */ /* 0x000fe40003f0e000 */
[----:B------:R-:W-:-:S02]  /*9330*/  SHF.R.U32.HI R180, RZ, 0x3, R177 ;  /* 0x00000003ffb47819 */ /* 0x000fc400000116b1 */
[----:B------:R-:W-:Y:S01]  /*9340*/  LOP3.LUT R177, R162, 0x19c, RZ, 0xc0, !PT ;  /* 0x0000019ca2b17812 */ /* 0x000fe200078ec0ff */
[----:B------:R-:W-:Y:S01]  /*9350*/  VIADD R162, R131, UR4 ;  /* 0x0000000483a27c36 */ /* 0x000fe20008000000 */
[----:B------:R-:W-:Y:S01]  /*9360*/  FSEL R23, R23, RZ, P0 ;  /* 0x000000ff17177208 */ /* 0x000fe20000000000 */
[----:B------:R-:W0:Y:S01]  /*9370*/  MUFU.RCP R131, R9 ;  /* 0x0000000900837308 */ /* 0x000e220000001000 */
[----:B------:R-:W-:Y:S01]  /*9380*/  FFMA R115, R115, R194, R151 ;  /* 0x000000c273737223 */ /* 0x000fe20000000097 */
[C---:B------:R-:W-:Y:S02]  /*9390*/  FSETP.GEU.AND P0, PT, R129.reuse, RZ, PT ;  /* 0x000000ff8100720b */ /* 0x040fe40003f0e000 */
[----:B------:R-:W-:Y:S02]  /*93a0*/  PRMT R5, R6, 0x3340, R5 ;  /* 0x0000334006057816 */ /* 0x000fe40000000005 */
[----:B------:R-:W-:Y:S02]  /*93b0*/  PRMT R6, R32, 0x3340, R31 ;  /* 0x0000334020067816 */ /* 0x000fe4000000001f */
[----:B------:R-:W1:Y:S01]  /*93c0*/  MUFU.RCP R31, R16 ;  /* 0x00000010001f7308 */ /* 0x000e620000001000 */
[----:B------:R-:W-:-:S02]  /*93d0*/  FSEL R129, R129, RZ, P0 ;  /* 0x000000ff81817208 */ /* 0x000fc40000000000 */
[----:B------:R-:W-:Y:S01]  /*93e0*/  FSETP.GEU.AND P0, PT, R115, RZ, PT ;  /* 0x000000ff7300720b */ /* 0x000fe20003f0e000 */
[----:B------:R-:W-:Y:S01]  /*93f0*/  FFMA R229, R239, R250, R229 ;  /* 0x000000faefe57223 */ /* 0x000fe200000000e5 */
[----:B------:R-:W-:Y:S02]  /*9400*/  FFMA R118, R241, R118, R230 ;  /* 0x00000076f1767223 */ /* 0x000fe400000000e6 */
[----:B------:R-:W-:Y:S01]  /*9410*/  FSEL R115, R115, RZ, P0 ;  /* 0x000000ff73737208 */ /* 0x000fe20000000000 */
[----:B------:R-:W-:Y:S01]  /*9420*/  FMUL R143, R143, R12 ;  /* 0x0000000c8f8f7220 */ /* 0x000fe20000400000 */
[----:B------:R-:W-:Y:S01]  /*9430*/  FSETP.GEU.AND P4, PT, R41, RZ, PT ;  /* 0x000000ff2900720b */ /* 0x000fe20003f8e000 */
[----:B0-----:R-:W-:Y:S01]  /*9440*/  FMUL R131, R131, R24 ;  /* 0x0000001883837220 */ /* 0x001fe20000400000 */
[----:B------:R-:W-:Y:S01]  /*9450*/  @P3 FSEL R3, R29, RZ, P5 ;  /* 0x000000ff1d033208 */ /* 0x000fe20002800000 */
[----:B--2---:R-:W-:Y:S01]  /*9460*/  FADD R12, -R59, R51 ;  /* 0x000000333b0c7221 */ /* 0x004fe20000000100 */
[----:B------:R-:W-:-:S02]  /*9470*/  @P3 FSEL R101, R22, RZ, P5 ;  /* 0x000000ff16653208 */ /* 0x000fc40002800000 */
[----:B------:R-:W-:Y:S02]  /*9480*/  @P3 FSEL R102, R23, RZ, P5 ;  /* 0x000000ff17663208 */ /* 0x000fe40002800000 */
[----:B------:R-:W-:Y:S01]  /*9490*/  @P3 FSEL R129, R115, RZ, P5 ;  /* 0x000000ff73813208 */ /* 0x000fe20002800000 */
[----:B------:R-:W-:Y:S01]  /*94a0*/  IMAD R107, R133, 0x4, R132 ;  /* 0x00000004856b7824 */ /* 0x000fe200078e0284 */
[----:B------:R-:W-:Y:S01]  /*94b0*/  FSETP.GEU.AND P3, PT, R229, RZ, PT ;  /* 0x000000ffe500720b */ /* 0x000fe20003f6e000 */
[----:B------:R-:W0:Y:S01]  /*94c0*/  MUFU.RCP R132, R7 ;  /* 0x0000000700847308 */ /* 0x000e220000001000 */
[----:B------:R-:W-:Y:S01]  /*94d0*/  FSETP.GEU.AND P0, PT, R118, RZ, PT ;  /* 0x000000ff7600720b */ /* 0x000fe20003f0e000 */
[----:B------:R-:W-:Y:S01]  /*94e0*/  FMUL R25, R116, R240 ;  /* 0x000000f074197220 */ /* 0x000fe20000400000 */
[----:B------:R-:W-:Y:S01]  /*94f0*/  FMUL R123, R123, R18 ;  /* 0x000000127b7b7220 */ /* 0x000fe20000400000 */
[----:B------:R-:W-:Y:S01]  /*9500*/  FMUL R26, R26, R11 ;  /* 0x0000000b1a1a7220 */ /* 0x000fe20000400000 */
[----:B------:R-:W-:Y:S01]  /*9510*/  @!P2 FSEL R129, R41, RZ, P4 ;  /* 0x000000ff2981a208 */ /* 0x000fe20002000000 */
[----:B------:R-:W-:Y:S01]  /*9520*/  FADD R50, -R58, R50 ;  /* 0x000000323a327221 */ /* 0x000fe20000000100 */
[----:B------:R-:W-:Y:S01]  /*9530*/  FFMA R45, R234, R45, R225 ;  /* 0x0000002dea2d7223 */ /* 0x000fe200000000e1 */
[----:B------:R-:W-:Y:S01]  /*9540*/  FSETP.GEU.AND P4, PT, R43, RZ, PT ;  /* 0x000000ff2b00720b */ /* 0x000fe20003f8e000 */
[----:B------:R-:W-:Y:S01]  /*9550*/  FADD R11, -R56, R48 ;  /* 0x00000030380b7221 */ /* 0x000fe20000000100 */
[----:B------:R-:W-:Y:S01]  /*9560*/  @!P6 FSEL R124, R229, RZ, P3 ;  /* 0x000000ffe57ce208 */ /* 0x000fe20001800000 */
[----:B------:R-:W-:Y:S01]  /*9570*/  FMUL R12, R131, R12 ;  /* 0x0000000c830c7220 */ /* 0x000fe20000400000 */
[----:B-1----:R-:W-:Y:S01]  /*9580*/  FMUL R31, R31, R10 ;  /* 0x0000000a1f1f7220 */ /* 0x002fe20000400000 */
[----:B------:R-:W-:Y:S01]  /*9590*/  FFMA R226, R236, R245, R226 ;  /* 0x000000f5ece27223 */ /* 0x000fe200000000e2 */
[----:B------:R-:W-:Y:S01]  /*95a0*/  @!P6 FSEL R122, R118, RZ, P0 ;  /* 0x000000ff767ae208 */ /* 0x000fe20000000000 */
[----:B------:R-:W-:Y:S01]  /*95b0*/  FMUL R125, R125, R28 ;  /* 0x0000001c7d7d7220 */ /* 0x000fe20000400000 */
[----:B------:R-:W-:Y:S01]  /*95c0*/  FSETP.GEU.AND P3, PT, R40, RZ, PT ;  /* 0x000000ff2800720b */ /* 0x000fe20003f6e000 */
[----:B------:R-:W-:Y:S01]  /*95d0*/  FFMA R25, R238, R25, R228 ;  /* 0x00000019ee197223 */ /* 0x000fe200000000e4 */
[----:B------:R-:W-:Y:S01]  /*95e0*/  FSETP.GEU.AND P0, PT, R42, RZ, PT ;  /* 0x000000ff2a00720b */ /* 0x000fe20003f0e000 */
[----:B------:R-:W-:Y:S01]  /*95f0*/  FADD R10, -R57, R49 ;  /* 0x00000031390a7221 */ /* 0x000fe20000000100 */
[----:B------:R-:W-:Y:S01]  /*9600*/  FMUL R123, R123, R50 ;  /* 0x000000327b7b7220 */ /* 0x000fe20000400000 */
[----:B------:R-:W-:Y:S01]  /*9610*/  @!P2 FSEL R3, R43, RZ, P4 ;  /* 0x000000ff2b03a208 */ /* 0x000fe20002000000 */
[----:B------:R-:W-:Y:S01]  /*9620*/  FMUL R11, R130, R11 ;  /* 0x0000000b820b7220 */ /* 0x000fe20000400000 */
[----:B------:R-:W1:Y:S01]  /*9630*/  MUFU.RCP R18, R19 ;  /* 0x0000001300127308 */ /* 0x000e620000001000 */
[----:B------:R-:W-:Y:S01]  /*9640*/  FSETP.GEU.AND P4, PT, R45, RZ, PT ;  /* 0x000000ff2d00720b */ /* 0x000fe20003f8e000 */
[----:B----4-:R-:W-:Y:S01]  /*9650*/  FFMA R75, R75, R12, R79 ;  /* 0x0000000c4b4b7223 */ /* 0x010fe2000000004f */
[----:B------:R-:W-:Y:S01]  /*9660*/  @!P2 FSEL R101, R40, RZ, P3 ;  /* 0x000000ff2865a208 */ /* 0x000fe20001800000 */
[----:B------:R-:W-:Y:S01]  /*9670*/  FMUL R10, R125, R10 ;  /* 0x0000000a7d0a7220 */ /* 0x000fe20000400000 */
[----:B------:R-:W-:Y:S01]  /*9680*/  @!P2 FSEL R102, R42, RZ, P0 ;  /* 0x000000ff2a66a208 */ /* 0x000fe20000000000 */
[----:B------:R-:W-:Y:S01]  /*9690*/  FFMA R74, R74, R123, R78 ;  /* 0x0000007b4a4a7223 */ /* 0x000fe2000000004e */
[----:B------:R-:W-:Y:S01]  /*96a0*/  FSETP.GEU.AND P3, PT, R226, RZ, PT ;  /* 0x000000ffe200720b */ /* 0x000fe20003f6e000 */
[----:B------:R-:W-:Y:S01]  /*96b0*/  FFMA R11, R72, R11, R76 ;  /* 0x0000000b480b7223 */ /* 0x000fe2000000004c */
[----:B------:R-:W-:Y:S01]  /*96c0*/  FSETP.GEU.AND P0, PT, R25, RZ, PT ;  /* 0x000000ff1900720b */ /* 0x000fe20003f0e000 */
[----:B------:R-:W-:Y:S01]  /*96d0*/  FFMA R227, R237, R244, R227 ;  /* 0x000000f4ede37223 */ /* 0x000fe200000000e3 */
[----:B------:R-:W-:Y:S01]  /*96e0*/  @!P6 FSEL R129, R45, RZ, P4 ;  /* 0x000000ff2d81e208 */ /* 0x000fe20002000000 */
[----:B------:R-:W-:Y:S01]  /*96f0*/  FMUL R30, R30, R15 ;  /* 0x0000000f1e1e7220 */ /* 0x000fe20000400000 */
[----:B------:R-:W-:Y:S01]  /*9700*/  FSETP.GEU.AND P4, PT, R160, -R75, PT ;  /* 0x8000004ba000720b */ /* 0x000fe20003f8e000 */
[----:B-----5:R-:W-:Y:S01]  /*9710*/  FADD R55, -R67, R55 ;  /* 0x0000003743377221 */ /* 0x020fe20000000100 */
[----:B------:R-:W-:Y:S01]  /*9720*/  @!P6 FSEL R102, R226, RZ, P3 ;  /* 0x000000ffe266e208 */ /* 0x000fe20001800000 */
[----:B------:R-:W-:Y:S01]  /*9730*/  FFMA R73, R73, R10, R77 ;  /* 0x0000000a49497223 */ /* 0x000fe2000000004d */
[----:B------:R-:W-:Y:S01]  /*9740*/  FADD R75, R160, R75 ;  /* 0x0000004ba04b7221 */ /* 0x000fe20000000000 */
[----:B------:R-:W-:Y:S01]  /*9750*/  FMUL R39, R39, R20 ;  /* 0x0000001427277220 */ /* 0x000fe20000400000 */
[----:B------:R-:W-:Y:S01]  /*9760*/  @!P6 FSEL R3, R25, RZ, P0 ;  /* 0x000000ff1903e208 */ /* 0x000fe20000000000 */
[----:B------:R-:W-:Y:S01]  /*9770*/  FADD R54, -R66, R54 ;  /* 0x0000003642367221 */ /* 0x000fe20000000100 */
[----:B------:R-:W-:Y:S01]  /*9780*/  FSETP.GEU.AND P3, PT, R159, -R74, PT ;  /* 0x8000004a9f00720b */ /* 0x000fe20003f6e000 */
[----:B------:R-:W-:Y:S01]  /*9790*/  FADD R10, R146, R11 ;  /* 0x0000000b920a7221 */ /* 0x000fe20000000000 */
[----:B------:R-:W-:Y:S01]  /*97a0*/  FMUL R14, R14, R13 ;  /* 0x0000000d0e0e7220 */ /* 0x000fe20000400000 */
[----:B------:R-:W-:Y:S01]  /*97b0*/  FADD R16, -R65, R53 ;  /* 0x0000003541107221 */ /* 0x000fe20000000100 */
[----:B------:R-:W-:Y:S01]  /*97c0*/  FADD R74, R159, R74 ;  /* 0x0000004a9f4a7221 */ /* 0x000fe20000000000 */
[----:B------:R-:W-:Y:S01]  /*97d0*/  FSETP.GEU.AND P0, PT, R146, -R11, PT ;  /* 0x8000000b9200720b */ /* 0x000fe20003f0e000 */
[----:B0-----:R-:W-:Y:S01]  /*97e0*/  FMUL R132, R132, R17 ;  /* 0x0000001184847220 */ /* 0x001fe20000400000 */
[----:B------:R-:W-:Y:S01]  /*97f0*/  FSETP.GEU.AND P2, PT, R227, RZ, PT ;  /* 0x000000ffe300720b */ /* 0x000fe20003f4e000 */
[----:B------:R-:W-:Y:S01]  /*9800*/  FADD R13, -R64, R52 ;  /* 0x00000034400d7221 */ /* 0x000fe20000000100 */
[----:B------:R-:W-:Y:S01]  /*9810*/  FMUL R30, R30, R55 ;  /* 0x000000371e1e7220 */ /* 0x000fe20000400000 */
[----:B------:R-:W-:Y:S01]  /*9820*/  FMUL R39, R39, R54 ;  /* 0x0000003627277220 */ /* 0x000fe20000400000 */
[----:B------:R-:W-:Y:S01]  /*9830*/  FSEL R12, R75, RZ, P4 ;  /* 0x000000ff4b0c7208 */ /* 0x000fe20002000000 */
[----:B------:R-:W-:Y:S01]  /*9840*/  FMUL R16, R143, R16 ;  /* 0x000000108f107220 */ /* 0x000fe20000400000 */
[----:B------:R-:W-:Y:S01]  /*9850*/  FSEL R10, R10, RZ, P0 ;  /* 0x000000ff0a0a7208 */ /* 0x000fe20000000000 */
[----:B------:R-:W-:Y:S01]  /*9860*/  FMUL R13, R132, R13 ;  /* 0x0000000d840d7220 */ /* 0x000fe20000400000 */
[----:B------:R-:W-:Y:S01]  /*9870*/  @!P6 FSEL R101, R227, RZ, P2 ;  /* 0x000000ffe365e208 */ /* 0x000fe20001000000 */
[----:B---3--:R-:W-:Y:S01]  /*9880*/  FADD R15, -R68, R60 ;  /* 0x0000003c440f7221 */ /* 0x008fe20000000100 */
[----:B------:R-:W-:Y:S01]  /*9890*/  FSEL R74, R74, RZ, P3 ;  /* 0x000000ff4a4a7208 */ /* 0x000fe20001800000 */
[----:B------:R-:W-:Y:S01]  /*98a0*/  FADD R20, -R69, R61 ;  /* 0x0000003d45147221 */ /* 0x000fe20000000100 */
[----:B------:R-:W-:Y:S01]  /*98b0*/  FSETP.GEU.AND P2, PT, R152, -R73, PT ;  /* 0x800000499800720b */ /* 0x000fe20003f4e000 */
[----:B------:R-:W-:Y:S01]  /*98c0*/  FFMA R83, R83, R30, R87 ;  /* 0x0000001e53537223 */ /* 0x000fe20000000057 */
[----:B-1----:R-:W-:Y:S01]  /*98d0*/  FMUL R18, R18, R21 ;  /* 0x0000001512127220 */ /* 0x002fe20000400000 */
[----:B------:R-:W-:Y:S01]  /*98e0*/  FADD R63, -R71, R63 ;  /* 0x0000003f473f7221 */ /* 0x000fe20000000100 */
[----:B------:R-:W-:Y:S01]  /*98f0*/  FADD R17, -R70, R62 ;  /* 0x0000003e46117221 */ /* 0x000fe20000000100 */
[----:B------:R-:W-:Y:S01]  /*9900*/  FADD R73, R152, R73 ;  /* 0x0000004998497221 */ /* 0x000fe20000000000 */
[----:B------:R-:W-:Y:S01]  /*9910*/  FSETP.GTU.AND P4, PT, R12, RZ, PT ;  /* 0x000000ff0c00720b */ /* 0x000fe20003f8c000 */
[----:B------:R-:W-:Y:S01]  /*9920*/  FFMA R39, R82, R39, R86 ;  /* 0x0000002752277223 */ /* 0x000fe20000000056 */
[----:B------:R-:W-:Y:S01]  /*9930*/  FSETP.GTU.AND P0, PT, R10, RZ, PT ;  /* 0x000000ff0a00720b */ /* 0x000fe20003f0c000 */
[----:B------:R-:W-:Y:S01]  /*9940*/  FFMA R81, R81, R16, R85 ;  /* 0x0000001051517223 */ /* 0x000fe20000000055 */
[----:B------:R-:W-:Y:S01]  /*9950*/  FSETP.GTU.AND P3, PT, R74, RZ, PT ;  /* 0x000000ff4a00720b */ /* 0x000fe20003f6c000 */
[----:B------:R-:W-:Y:S01]  /*9960*/  FMUL R15, R26, R15 ;  /* 0x0000000f1a0f7220 */ /* 0x000fe20000400000 */
[----:B------:R-:W-:Y:S01]  /*9970*/  FFMA R80, R80, R13, R84 ;  /* 0x0000000d50507223 */ /* 0x000fe20000000054 */
[----:B------:R-:W-:Y:S01]  /*9980*/  FMUL R20, R31, R20 ;  /* 0x000000141f147220 */ /* 0x000fe20000400000 */
[----:B------:R-:W-:Y:S01]  /*9990*/  FMUL R22, R14, R63 ;  /* 0x0000003f0e167220 */ /* 0x000fe20000400000 */
[----:B------:R-:W-:Y:S01]  /*99a0*/  FMUL R17, R18, R17 ;  /* 0x0000001112117220 */ /* 0x000fe20000400000 */
[----:B------:R-:W-:-:S02]  /*99b0*/  SEL R11, RZ, 0x1, P4 ;  /* 0x00000001ff0b7807 */ /* 0x000fc40002000000 */
[C---:B------:R-:W-:Y:S01]  /*99c0*/  FSETP.GEU.AND P5, PT, R124.reuse, -R83, PT ;  /* 0x800000537c00720b */ /* 0x040fe20003fae000 */
[----:B------:R-:W-:Y:S01]  /*99d0*/  FADD R83, R124, R83 ;  /* 0x000000537c537221 */ /* 0x000fe20000000000 */
[----:B------:R-:W-:Y:S01]  /*99e0*/  FSEL R14, R73, RZ, P2 ;  /* 0x000000ff490e7208 */ /* 0x000fe20001000000 */
[----:B------:R-:W-:Y:S01]  /*99f0*/  FFMA R88, R88, R15, R92 ;  /* 0x0000000f58587223 */ /* 0x000fe2000000005c */
[----:B------:R-:W-:Y:S02]  /*9a00*/  SEL R28, RZ, 0x1, P0 ;  /* 0x00000001ff1c7807 */ /* 0x000fe40000000000 */
[C---:B------:R-:W-:Y:S01]  /*9a10*/  FSETP.GEU.AND P4, PT, R122.reuse, -R39, PT ;  /* 0x800000277a00720b */ /* 0x040fe20003f8e000 */
[----:B------:R-:W-:Y:S01]  /*9a20*/  FADD R39, R122, R39 ;  /* 0x000000277a277221 */ /* 0x000fe20000000000 */
[----:B------:R-:W-:Y:S01]  /*9a30*/  SEL R18, RZ, 0x1, P3 ;  /* 0x00000001ff127807 */ /* 0x000fe20001800000 */
[----:B------:R-:W-:Y:S01]  /*9a40*/  FFMA R20, R89, R20, R93 ;  /* 0x0000001459147223 */ /* 0x000fe2000000005d */
[C---:B------:R-:W-:Y:S01]  /*9a50*/  FSETP.GEU.AND P0, PT, R108.reuse, -R81, PT ;  /* 0x800000516c00720b */ /* 0x040fe20003f0e000 */
[----:B------:R-:W-:Y:S01]  /*9a60*/  FADD R81, R108, R81 ;  /* 0x000000516c517221 */ /* 0x000fe20000000000 */
[C---:B------:R-:W-:Y:S01]  /*9a70*/  FSETP.GEU.AND P3, PT, R105.reuse, -R80, PT ;  /* 0x800000506900720b */ /* 0x040fe20003f6e000 */
[----:B------:R-:W-:Y:S01]  /*9a80*/  FADD R80, R105, R80 ;  /* 0x0000005069507221 */ /* 0x000fe20000000000 */
[----:B------:R-:W-:Y:S01]  /*9a90*/  FFMA R17, R90, R17, R94 ;  /* 0x000000115a117223 */ /* 0x000fe2000000005e */
[----:B------:R-:W-:Y:S01]  /*9aa0*/  FSETP.GTU.AND P2, PT, R14, RZ, PT ;  /* 0x000000ff0e00720b */ /* 0x000fe20003f4c000 */
[----:B------:R-:W-:Y:S01]  /*9ab0*/  FFMA R22, R91, R22, R95 ;  /* 0x000000165b167223 */ /* 0x000fe2000000005f */
[----:B------:R-:W-:Y:S01]  /*9ac0*/  FSEL R83, R83, RZ, P5 ;  /* 0x000000ff53537208 */ /* 0x000fe20002800000 */
[----:B------:R-:W-:Y:S01]  /*9ad0*/  STS [R154], R38 ;  /* 0x000000269a007388 */ /* 0x000fe20000000800 */
[C---:B------:R-:W-:Y:S01]  /*9ae0*/  FSETP.GEU.AND P5, PT, R3.reuse, -R88, PT ;  /* 0x800000580300720b */ /* 0x040fe20003fae000 */
[----:B------:R-:W-:Y:S01]  /*9af0*/  FADD R88, R3, R88 ;  /* 0x0000005803587221 */ /* 0x000fe20000000000 */
[----:B------:R-:W-:Y:S01]  /*9b00*/  FSEL R16, R39, RZ, P4 ;  /* 0x000000ff27107208 */ /* 0x000fe20002000000 */
[----:B------:R-:W-:Y:S01]  /*9b10*/  STS [R188+0x80], R37 ;  /* 0x00008025bc007388 */ /* 0x000fe20000000800 */
[C---:B------:R-:W-:Y:S01]  /*9b20*/  FSETP.GEU.AND P4, PT, R101.reuse, -R20, PT ;  /* 0x800000146500720b */ /* 0x040fe20003f8e000 */
[----:B------:R-:W-:Y:S01]  /*9b30*/  FADD R20, R101, R20 ;  /* 0x0000001465147221 */ /* 0x000fe20000000000 */
[----:B------:R-:W-:Y:S01]  /*9b40*/  FSEL R81, R81, RZ, P0 ;  /* 0x000000ff51517208 */ /* 0x000fe20000000000 */
[----:B------:R-:W-:Y:S01]  /*9b50*/  STS [R187+0x100], R36 ;  /* 0x00010024bb007388 */ /* 0x000fe20000000800 */
[----:B------:R-:W-:-:S02]  /*9b60*/  SEL R19, RZ, 0x1, P2 ;  /* 0x00000001ff137807 */ /* 0x000fc40001000000 */
[----:B------:R-:W-:Y:S01]  /*9b70*/  FSETP.GEU.AND P0, PT, R102, -R17, PT ;  /* 0x800000116600720b */ /* 0x000fe20003f0e000 */
[----:B------:R-:W-:Y:S01]  /*9b80*/  STS [R176+0x180], R35 ;  /* 0x00018023b0007388 */ /* 0x000fe20000000800 */
[----:B------:R-:W-:Y:S01]  /*9b90*/  FSEL R3, R80, RZ, P3 ;  /* 0x000000ff50037208 */ /* 0x000fe20001800000 */
[----:B------:R-:W-:Y:S01]  /*9ba0*/  FADD R17, R102, R17 ;  /* 0x0000001166117221 */ /* 0x000fe20000000000 */
[C---:B------:R-:W-:Y:S01]  /*9bb0*/  FSETP.GEU.AND P2, PT, R129.reuse, -R22, PT ;  /* 0x800000168100720b */ /* 0x040fe20003f4e000 */
[----:B------:R-:W-:Y:S01]  /*9bc0*/  STS [R175+0x200], R10 ;  /* 0x0002000aaf007388 */ /* 0x000fe20000000800 */
[----:B------:R-:W-:Y:S01]  /*9bd0*/  FADD R22, R129, R22 ;  /* 0x0000001681167221 */ /* 0x000fe20000000000 */
[----:B------:R-:W-:Y:S02]  /*9be0*/  FSEL R88, R88, RZ, P5 ;  /* 0x000000ff58587208 */ /* 0x000fe40002800000 */
[----:B------:R-:W-:Y:S01]  /*9bf0*/  STS [R155+0x280], R14 ;  /* 0x0002800e9b007388 */ /* 0x000fe20000000800 */
[----:B------:R-:W-:-:S03]  /*9c00*/  FSEL R20, R20, RZ, P4 ;  /* 0x000000ff14147208 */ /* 0x000fc60002000000 */
[----:B------:R-:W-:Y:S01]  /*9c10*/  STS [R163+0x300], R74 ;  /* 0x0003004aa3007388 */ /* 0x000fe20000000800 */
[----:B------:R-:W-:-:S03]  /*9c20*/  PRMT R24, R18, 0x3340, R11 ;  /* 0x0000334012187816 */ /* 0x000fc6000000000b */
[----:B------:R-:W-:Y:S01]  /*9c30*/  STS [R157+0x380], R12 ;  /* 0x0003800c9d007388 */ /* 0x000fe20000000800 */
[----:B------:R-:W-:-:S03]  /*9c40*/  FSEL R17, R17, RZ, P0 ;  /* 0x000000ff11117208 */ /* 0x000fc60000000000 */
[----:B------:R0:W-:Y:S01]  /*9c50*/  STS [R156+0x400], R3 ;  /* 0x000400039c007388 */ /* 0x0001e20000000800 */
[----:B------:R-:W-:Y:S02]  /*9c60*/  FSEL R18, R22, RZ, P2 ;  /* 0x000000ff16127208 */ /* 0x000fe40001000000 */
[----:B------:R-:W-:Y:S01]  /*9c70*/  LOP3.LUT R96, R96, 0x1c, RZ, 0xc0, !PT ;  /* 0x0000001c60607812 */ /* 0x000fe200078ec0ff */
[----:B------:R-:W-:Y:S01]  /*9c80*/  STS [R142+0x480], R81 ;  /* 0x000480518e007388 */ /* 0x000fe20000000800 */
[----:B------:R-:W-:Y:S02]  /*9c90*/  VIADD R110, R110, UR4 ;  /* 0x000000046e6e7c36 */ /* 0x000fe40008000000 */
[----:B------:R-:W-:Y:S01]  /*9ca0*/  IMAD R97, R133, 0x4, R106 ;  /* 0x0000000485617824 */ /* 0x000fe200078e026a */
[----:B------:R-:W-:Y:S01]  /*9cb0*/  STS [R149+0x500], R16 ;  /* 0x0005001095007388 */ /* 0x000fe20000000800 */
[----:B------:R-:W-:Y:S01]  /*9cc0*/  LOP3.LUT R189, R180, 0x1fc, RZ, 0xc0, !PT ;  /* 0x000001fcb4bd7812 */ /* 0x000fe200078ec0ff */
[----:B------:R-:W-:Y:S01]  /*9cd0*/  VIADD R192, R177, UR4 ;  /* 0x00000004b1c07c36 */ /* 0x000fe20008000000 */
[----:B------:R-:W1:Y:S01]  /*9ce0*/  LDC.64 R22, c[0x0][0x210] ;  /* 0x00008400ff167b82 */ /* 0x000e620000000a00 */
[----:B------:R-:W-:Y:S04]  /*9cf0*/  STS [R148+0x580], R83 ;  /* 0x0005805394007388 */ /* 0x000fe80000000800 */
[----:B------:R-:W-:Y:S04]  /*9d00*/  STS [R147+0x600], R88 ;  /* 0x0006005893007388 */ /* 0x000fe80000000800 */
[----:B------:R-:W-:Y:S04]  /*9d10*/  STS [R141+0x680], R20 ;  /* 0x000680148d007388 */ /* 0x000fe80000000800 */
[----:B------:R-:W-:Y:S04]  /*9d20*/  STS [R140+0x700], R17 ;  /* 0x000700118c007388 */ /* 0x000fe80000000800 */
[----:B------:R-:W-:Y:S01]  /*9d30*/  STS [R139+0x780], R18 ;  /* 0x000780128b007388 */ /* 0x000fe20000000800 */
[----:B------:R-:W-:Y:S01]  /*9d40*/  BAR.SYNC.DEFER_BLOCKING 0x0 ;  /* 0x0000000000007b1d */ /* 0x000fe20000010000 */
[----:B------:R-:W-:-:S04]  /*9d50*/  VIADD R96, R96, UR4 ;  /* 0x0000000460607c36 */ /* 0x000fc80008000000 */
[C---:B------:R-:W-:Y:S02]  /*9d60*/  IMAD R96, R133.reuse, 0x4, R96 ;  /* 0x0000000485607824 */ /* 0x040fe400078e0260 */
[----:B------:R-:W-:Y:S02]  /*9d70*/  IMAD R104, R133, 0x4, R110 ;  /* 0x0000000485687824 */ /* 0x000fe400078e026e */
[----:B------:R-:W-:Y:S02]  /*9d80*/  VIADD R180, R161, UR4 ;  /* 0x00000004a1b47c36 */ /* 0x000fe40008000000 */
[----:B------:R-:W-:Y:S02]  /*9d90*/  VIADD R202, R179, UR4 ;  /* 0x00000004b3ca7c36 */ /* 0x000fe40008000000 */
[----:B------:R-:W-:Y:S02]  /*9da0*/  IMAD R106, R133, 0x4, R162 ;  /* 0x00000004856a7824 */ /* 0x000fe400078e02a2 */
[----:B------:R-:W-:-:S02]  /*9db0*/  VIADD R220, R181, UR4 ;  /* 0x00000004b5dc7c36 */ /* 0x000fc40008000000 */
[C---:B------:R-:W-:Y:S02]  /*9dc0*/  IMAD R110, R133.reuse, 0x4, R166 ;  /* 0x00000004856e7824 */ /* 0x040fe400078e02a6 */
[----:B------:R-:W-:Y:S01]  /*9dd0*/  IMAD R109, R133, 0x4, R172 ;  /* 0x00000004856d7824 */ /* 0x000fe200078e02ac */
[----:B------:R-:W2:Y:S04]  /*9de0*/  LDS R25, [R96] ;  /* 0x0000000060197984 */ /* 0x000ea80000000800 */
[----:B------:R-:W3:Y:S01]  /*9df0*/  LDS R29, [R8+0x400] ;  /* 0x00040000081d7984 */ /* 0x000ee20000000800 */
[----:B------:R-:W-:Y:S01]  /*9e00*/  VIADD R222, R189, UR4 ;  /* 0x00000004bdde7c36 */ /* 0x000fe20008000000 */
[----:B------:R-:W-:Y:S02]  /*9e10*/  FSETP.GTU.AND P4, PT, R83, RZ, PT ;  /* 0x000000ff5300720b */ /* 0x000fe40003f8c000 */
[----:B------:R-:W4:Y:S01]  /*9e20*/  LDS R97, [R97+0x800] ;  /* 0x0008000061617984 */ /* 0x000f220000000800 */
[----:B------:R-:W-:Y:S01]  /*9e30*/  IMAD R9, R133, 0x4, R180 ;  /* 0x0000000485097824 */ /* 0x000fe200078e02b4 */
[----:B------:R-:W-:-:S02]  /*9e40*/  FSETP.GTU.AND P2, PT, R81, RZ, PT ;  /* 0x000000ff5100720b */ /* 0x000fc40003f4c000 */
[----:B------:R-:W5:Y:S01]  /*9e50*/  LDS R27, [R27+0xc00] ;  /* 0x000c00001b1b7984 */ /* 0x000f620000000800 */
[C---:B------:R-:W-:Y:S01]  /*9e60*/  IMAD R111, R133.reuse, 0x4, R192 ;  /* 0x00000004856f7824 */ /* 0x040fe200078e02c0 */
[----:B------:R-:W-:Y:S02]  /*9e70*/  FSETP.GTU.AND P5, PT, R16, RZ, PT ;  /* 0x000000ff1000720b */ /* 0x000fe40003fac000 */
[----:B------:R-:W0:Y:S01]  /*9e80*/  LDS R31, [R104+0x1000] ;  /* 0x00100000681f7984 */ /* 0x000e220000000800 */
[----:B------:R-:W-:Y:S01]  /*9e90*/  IMAD R121, R133, 0x4, R202 ;  /* 0x0000000485797824 */ /* 0x000fe200078e02ca */
[----:B------:R-:W-:Y:S02]  /*9ea0*/  FSETP.GTU.AND P3, PT, R3, RZ, PT ;  /* 0x000000ff0300720b */ /* 0x000fe40003f6c000 */
[----:B------:R-:W0:Y:S01]  /*9eb0*/  LDS R33, [R98+0x1400] ;  /* 0x0014000062217984 */ /* 0x000e220000000800 */
[----:B------:R-:W-:Y:S01]  /*9ec0*/  IMAD R7, R133, 0x4, R220 ;  /* 0x0000000485077824 */ /* 0x000fe200078e02dc */
[----:B------:R-:W-:-:S02]  /*9ed0*/  FSETP.GTU.AND P0, PT, R88, RZ, PT ;  /* 0x000000ff5800720b */ /* 0x000fc40003f0c000 */
[----:B------:R0:W2:Y:S01]  /*9ee0*/  LDS R35, [R2+0x1800] ;  /* 0x0018000002237984 */ /* 0x0000a20000000800 */
[----:B------:R-:W-:Y:S01]  /*9ef0*/  IMAD R99, R133, 0x4, R222 ;  /* 0x0000000485637824 */ /* 0x000fe200078e02de */
[----:B------:R-:W-:Y:S01]  /*9f00*/  ISETP.GE.AND P1, PT, R251, 0x19, PT ;  /* 0x00000019fb00780c */ /* 0x000fe20003f26270 */
[--C-:B------:R-:W-:Y:S01]  /*9f10*/  IMAD R207, R207, 0x19, R251.reuse ;  /* 0x00000019cfcf7824 */ /* 0x100fe200078e02fb */
[----:B------:R-:W2:Y:S01]  /*9f20*/  LDS R107, [R107+0x1c00] ;  /* 0x001c00006b6b7984 */ /* 0x000ea20000000800 */
[----:B------:R-:W-:Y:S01]  /*9f30*/  IMAD R206, R206, 0x19, R251 ;  /* 0x00000019cece7824 */ /* 0x000fe200078e02fb */
[----:B------:R-:W-:Y:S01]  /*9f40*/  PRMT R43, R28, 0x3340, R19 ;  /* 0x000033401c2b7816 */ /* 0x000fe20000000013 */
[--C-:B------:R-:W-:Y:S01]  /*9f50*/  IMAD R205, R205, 0x19, R251.reuse ;  /* 0x00000019cdcd7824 */ /* 0x100fe200078e02fb */
[----:B------:R-:W2:Y:S01]  /*9f60*/  LDS R37, [R106+0x2000] ;  /* 0x002000006a257984 */ /* 0x000ea20000000800 */
[--C-:B------:R-:W-:Y:S02]  /*9f70*/  IMAD R204, R204, 0x19, R251.reuse ;  /* 0x00000019cccc7824 */ /* 0x100fe400078e02fb */
[--C-:B------:R-:W-:Y:S01]  /*9f80*/  IMAD R200, R200, 0x19, R251.reuse ;  /* 0x00000019c8c87824 */ /* 0x100fe200078e02fb */
[----:B------:R-:W2:Y:S01]  /*9f90*/  LDS R39, [R110+0x2400] ;  /* 0x002400006e277984 */ /* 0x000ea20000000800 */
[----:B------:R-:W-:-:S02]  /*9fa0*/  IMAD R195, R195, 0x19, R251 ;  /* 0x00000019c3c37824 */ /* 0x000fc400078e02fb */
[--C-:B------:R-:W-:Y:S01]  /*9fb0*/  IMAD R190, R190, 0x19, R251.reuse ;  /* 0x00000019bebe7824 */ /* 0x100fe200078e02fb */
[----:B------:R-:W2:Y:S01]  /*9fc0*/  LDS R109, [R109+0x2800] ;  /* 0x002800006d6d7984 */ /* 0x000ea20000000800 */
[--C-:B------:R-:W-:Y:S02]  /*9fd0*/  IMAD R186, R186, 0x19, R251.reuse ;  /* 0x00000019baba7824 */ /* 0x100fe400078e02fb */
[--C-:B------:R-:W-:Y:S01]  /*9fe0*/  IMAD R185, R185, 0x19, R251.reuse ;  /* 0x00000019b9b97824 */ /* 0x100fe200078e02fb */
[----:B------:R0:W2:Y:S01]  /*9ff0*/  LDS R41, [R9+0x2c00] ;  /* 0x002c000009297984 */ /* 0x0000a20000000800 */
[----:B------:R-:W-:Y:S01]  /*a000*/  IMAD R174, R174, 0x19, R251 ;  /* 0x00000019aeae7824 */ /* 0x000fe200078e02fb */
[----:B------:R-:W-:Y:S01]  /*a010*/  ISETP.GE.AND P6, PT, R0, 0x19, PT ;  /* 0x000000190000780c */ /* 0x000fe20003fc6270 */
[----:B-1----:R-:W-:Y:S01]  /*a020*/  IMAD.WIDE R150, R150, 0x4, R22 ;  /* 0x0000000496967825 */ /* 0x002fe200078e0216 */
[----:B------:R-:W1:Y:S01]  /*a030*/  LDS R111, [R111+0x3000] ;  /* 0x003000006f6f7984 */ /* 0x000e620000000800 */
[----:B------:R-:W-:-:S03]  /*a040*/  ULDC.64 UR4, c[0x0][0x2e0] ;  /* 0x0000b80000047ab9 */ /* 0x000fc60000000a00 */
[----:B------:R-:W1:Y:S04]  /*a050*/  LDS R121, [R121+0x3400] ;  /* 0x0034000079797984 */ /* 0x000e680000000800 */
[----:B------:R-:W1:Y:S04]  /*a060*/  LDS R7, [R7+0x3800] ;  /* 0x0038000007077984 */ /* 0x000e680000000800 */
[----:B------:R-:W1:Y:S01]  /*a070*/  LDS R99, [R99+0x3c00] ;  /* 0x003c000063637984 */ /* 0x000e620000000800 */
[----:B0-----:R-:W-:Y:S02]  /*a080*/  SEL R3, RZ, 0x1, P4 ;  /* 0x00000001ff037807 */ /* 0x001fe40002000000 */
[----:B------:R-:W-:-:S02]  /*a090*/  FSETP.GTU.AND P4, PT, R20, RZ, PT ;  /* 0x000000ff1400720b */ /* 0x000fc40003f8c000 */
[----:B------:R-:W-:Y:S02]  /*a0a0*/  SEL R10, RZ, 0x1, P5 ;  /* 0x00000001ff0a7807 */ /* 0x000fe40002800000 */
[----:B------:R-:W-:Y:S02]  /*a0b0*/  SEL R11, RZ, 0x1, P2 ;  /* 0x00000001ff0b7807 */ /* 0x000fe40001000000 */
[----:B------:R-:W-:Y:S02]  /*a0c0*/  FSETP.GTU.AND P5, PT, R17, RZ, PT ;  /* 0x000000ff1100720b */ /* 0x000fe40003fac000 */
[----:B------:R-:W-:Y:S02]  /*a0d0*/  FSETP.GTU.AND P2, PT, R18, RZ, PT ;  /* 0x000000ff1200720b */ /* 0x000fe40003f4c000 */
[----:B------:R-:W-:Y:S02]  /*a0e0*/  SEL R2, RZ, 0x1, P4 ;  /* 0x00000001ff027807 */ /* 0x000fe40002000000 */
[----:B------:R-:W-:-:S02]  /*a0f0*/  SEL R15, RZ, 0x1, P0 ;  /* 0x00000001ff0f7807 */ /* 0x000fc40000000000 */
[----:B------:R-:W-:Y:S02]  /*a100*/  SEL R8, RZ, 0x1, P2 ;  /* 0x00000001ff087807 */ /* 0x000fe40001000000 */
[----:B------:R-:W-:Y:S02]  /*a110*/  SEL R13, RZ, 0x1, P5 ;  /* 0x00000001ff0d7807 */ /* 0x000fe40002800000 */
[----:B------:R-:W-:Y:S02]  /*a120*/  SEL R12, RZ, 0x1, P3 ;  /* 0x00000001ff0c7807 */ /* 0x000fe40001800000 */
[----:B------:R-:W-:Y:S02]  /*a130*/  PRMT R26, R10, 0x3340, R3 ;  /* 0x000033400a1a7816 */ /* 0x000fe40000000003 */
[----:B------:R-:W-:Y:S01]  /*a140*/  PRMT R47, R15, 0x3340, R2 ;  /* 0x000033400f2f7816 */ /* 0x000fe20000000002 */
[----:B------:R-:W-:Y:S01]  /*a150*/  IMAD.WIDE R2, R171, 0x4, R22 ;  /* 0x00000004ab027825 */ /* 0x000fe200078e0216 */
[----:B------:R-:W-:-:S02]  /*a160*/  PRMT R28, R13, 0x3340, R8 ;  /* 0x000033400d1c7816 */ /* 0x000fc40000000008 */
[----:B------:R-:W-:Y:S01]  /*a170*/  PRMT R45, R12, 0x3340, R11 ;  /* 0x000033400c2d7816 */ /* 0x000fe2000000000b */
[--C-:B------:R-:W-:Y:S01]  /*a180*/  IMAD.WIDE R8, R207, 0x4, R22.reuse ;  /* 0x00000004cf087825 */ /* 0x100fe200078e0216 */
[----:B--2---:R0:W-:Y:S03]  /*a190*/  @!P1 STG.E desc[UR6][R2.64], R25 ;  /* 0x0000001902009986 */ /* 0x0041e6000c101906 */
[--C-:B------:R-:W-:Y:S01]  /*a1a0*/  IMAD.WIDE R206, R206, 0x4, R22.reuse ;  /* 0x00000004cece7825 */ /* 0x100fe200078e0216 */
[----:B---3--:R2:W-:Y:S03]  /*a1b0*/  @!P1 STG.E desc[UR6][R8.64], R29 ;  /* 0x0000001d08009986 */ /* 0x0085e6000c101906 */
[--C-:B------:R-:W-:Y:S01]  /*a1c0*/  IMAD.WIDE R10, R205, 0x4, R22.reuse ;  /* 0x00000004cd0a7825 */ /* 0x100fe200078e0216 */
[----:B----4-:R-:W-:Y:S03]  /*a1d0*/  @!P1 STG.E desc[UR6][R206.64], R97 ;  /* 0x00000061ce009986 */ /* 0x010fe6000c101906 */
[--C-:B------:R-:W-:Y:S01]  /*a1e0*/  IMAD.WIDE R12, R153, 0x4, R22.reuse ;  /* 0x00000004990c7825 */ /* 0x100fe200078e0216 */
[----:B-----5:R3:W-:Y:S03]  /*a1f0*/  @!P1 STG.E desc[UR6][R10.64], R27 ;  /* 0x0000001b0a009986 */ /* 0x0207e6000c101906 */
[--C-:B------:R-:W-:Y:S01]  /*a200*/  IMAD.WIDE R204, R204, 0x4, R22.reuse ;  /* 0x00000004cccc7825 */ /* 0x100fe200078e0216 */
[----:B------:R4:W-:Y:S03]  /*a210*/  @!P1 STG.E desc[UR6][R12.64], R31 ;  /* 0x0000001f0c009986 */ /* 0x0009e6000c101906 */
        /* <DEDUP_REMOVED lines=12> */
[----:B------:R-:W-:Y:S01]  /*a2e0*/  IMAD.WIDE R18, R173, 0x4, R22 ;  /* 0x00000004ad127825 */ /* 0x000fe200078e0216 */
[----:B------:R4:W-:Y:S01]  /*a2f0*/  @!P1 STG.E desc[UR6][R150.64], R41 ;  /* 0x0000002996009986 */ /* 0x0009e2000c101906 */
[----:B0-----:R-:W-:-:S02]  /*a300*/  IADD3 R2, P0, R4, UR4, RZ ;  /* 0x0000000404027c10 */ /* 0x001fc4000ff1e0ff */
[--C-:B------:R-:W-:Y:S01]  /*a310*/  IMAD.WIDE R20, R103, 0x4, R22.reuse ;  /* 0x0000000467147825 */ /* 0x100fe200078e0216 */
[----:B-1----:R4:W-:Y:S03]  /*a320*/  @!P1 STG.E desc[UR6][R174.64], R111 ;  /* 0x0000006fae009986 */ /* 0x0029e6000c101906 */
[----:B------:R-:W-:Y:S01]  /*a330*/  IMAD.WIDE R208, R208, 0x4, R22 ;  /* 0x00000004d0d07825 */ /* 0x000fe200078e0216 */
[----:B------:R4:W-:Y:S01]  /*a340*/  @!P1 STG.E desc[UR6][R18.64], R121 ;  /* 0x0000007912009986 */ /* 0x0009e2000c101906 */
[----:B------:R-:W-:-:S03]  /*a350*/  LEA.HI.X.SX32 R3, R4, UR5, 0x1, P0 ;  /* 0x0000000504037c11 */ /* 0x000fc600080f0eff */
[----:B------:R4:W-:Y:S01]  /*a360*/  @!P1 STG.E desc[UR6][R20.64], R7 ;  /* 0x0000000714009986 */ /* 0x0009e2000c101906 */
[----:B--2---:R-:W-:-:S03]  /*a370*/  PRMT R8, R6, 0x5410, R5 ;  /* 0x0000541006087816 */ /* 0x004fc60000000005 */
[----:B------:R4:W-:Y:S01]  /*a380*/  @!P1 STG.E desc[UR6][R208.64], R99 ;  /* 0x00000063d0009986 */ /* 0x0009e2000c101906 */
[----:B------:R-:W-:Y:S02]  /*a390*/  PRMT R9, R43, 0x5410, R24 ;  /* 0x000054102b097816 */ /* 0x000fe40000000018 */
[----:B---3--:R-:W-:Y:S02]  /*a3a0*/  PRMT R10, R45, 0x5410, R26 ;  /* 0x000054102d0a7816 */ /* 0x008fe4000000001a */
[----:B------:R-:W-:Y:S01]  /*a3b0*/  PRMT R11, R47, 0x5410, R28 ;  /* 0x000054102f0b7816 */ /* 0x000fe2000000001c */
[----:B------:R-:W-:Y:S06]  /*a3c0*/  @P6 EXIT ;  /* 0x000000000000694d */ /* 0x000fec0003800000 */
[----:B------:R-:W-:Y:S01]  /*a3d0*/  STG.E.128 desc[UR6][R2.64], R8 ;  /* 0x0000000802007986 */ /* 0x000fe2000c101d06 */
[----:B------:R-:W-:Y:S05]  /*a3e0*/  EXIT ;  /* 0x000000000000794d */ /* 0x000fea0003800000 */
.L_x_0:
[----:B------:R-:W-:-:S00]  /*a3f0*/  BRA `(.L_x_0) ;  /* 0xfffffffc00fc7947 */ /* 0x000fc0000383ffff */
[----:B------:R-:W-:-:S00]  /*a400*/  NOP ;  /* 0x0000000000007918 */ /* 0x000fc00000000000 */
[----:B------:R-:W-:-:S00]  /*a410*/  NOP ;  /* 0x0000000000007918 */ /* 0x000fc00000000000 */
[----:B------:R-:W-:-:S00]  /*a420*/  NOP ;  /* 0x0000000000007918 */ /* 0x000fc00000000000 */
[----:B------:R-:W-:-:S00]  /*a430*/  NOP ;  /* 0x0000000000007918 */ /* 0x000fc00000000000 */
[----:B------:R-:W-:-:S00]  /*a440*/  NOP ;  /* 0x0000000000007918 */ /* 0x000fc00000000000 */
[----:B------:R-:W-:-:S00]  /*a450*/  NOP ;  /* 0x0000000000007918 */ /* 0x000fc00000000000 */
[----:B------:R-:W-:-:S00]  /*a460*/  NOP ;  /* 0x0000000000007918 */ /* 0x000fc00000000000 */
[----:B------:R-:W-:-:S00]  /*a470*/  NOP ;  /* 0x0000000000007918 */ /* 0x000fc00000000000 */
.L_x_1:


//--------------------- .nv.global.init           --------------------------
	.section	.nv.global.init,"aw",@progbits
.nv.global.init:
	.type		_$_str,@object
	.size		_$_str,(_$_str_$_2 - _$_str)
_$_str:
        /*0000*/ 	.byte	0x5f, 0x5f, 0x43, 0x55, 0x44, 0x41, 0x5f, 0x46, 0x54, 0x5a, 0x00
	.type		_$_str_$_2,@object
	.size		_$_str_$_2,(.L_1 - _$_str_$_2)
_$_str_$_2:
        /*000b*/ 	.byte	0x5f, 0x5f, 0x43, 0x55, 0x44, 0x41, 0x5f, 0x50, 0x52, 0x45, 0x43, 0x5f, 0x53, 0x51, 0x52, 0x54
        /*001b*/ 	.byte	0x00
.L_1:


//--------------------- .nv.shared.triton_poi_fused__native_batch_norm_legit_no_training_add_cat_relu_threshold_backward_27 --------------------------
	.section	.nv.shared.triton_poi_fused__native_batch_norm_legit_no_training_add_cat_relu_threshold_backward_27,"aw",@nobits
	.sectionflags	@""
	.align	16
	.zero		1024


//--------------------- .nv.constant0.triton_poi_fused__native_batch_norm_legit_no_training_add_cat_relu_threshold_backward_27 --------------------------
	.section	.nv.constant0.triton_poi_fused__native_batch_norm_legit_no_training_add_cat_relu_threshold_backward_27,"a",@progbits
	.sectionflags	@""
	.align	4
.nv.constant0.triton_poi_fused__native_batch_norm_legit_no_training_add_cat_relu_threshold_backward_27:
	.zero		752
